	.target	sm_100a

	.elftype	@"ET_EXEC"


//--------------------- .note.nv.tkinfo           --------------------------
	.section	.note.nv.tkinfo,"",@"SHT_NOTE"
	.sectionflags	@"SHF_NOTE_NV_TKINFO"
	.tkinfo
        /*0018*/ 	.word	0x00000002
        /*0030*/ 	.string	""
        /*0030*/ 	.string	"ptxas"
        /*0030*/ 	.string	"Cuda compilation tools, release 13.0, V13.0.88"
        /*0030*/ 	.string	"Build cuda_13.0.r13.0/compiler.36424714_0"
        /*0030*/ 	.string	"-arch sm_100a -m 64 "



//--------------------- .note.nv.cuinfo           --------------------------
	.section	.note.nv.cuinfo,"",@"SHT_NOTE"
	.sectionflags	@"SHF_NOTE_NV_CUINFO"
        /*0018*/ 	.short	0x0002
        /*001a*/ 	.short	0x0064
        /*001c*/ 	.short	0x0082
	.zero		2


//--------------------- .nv.info                  --------------------------
	.section	.nv.info,"",@"SHT_CUDA_INFO"
	.align	4


	//----- nvinfo : EIATTR_REGCOUNT
	.align		4
        /*0000*/ 	.byte	0x04, 0x2f
        /*0002*/ 	.short	(.L_19 - .L_18)
	.align		4
.L_18:
        /*0004*/ 	.word	index@(_ZN7cutlass13device_kernelINS_4gemm6kernel13GemmUniversalIN4cute5tupleIJiiiiEEENS1_10collective13CollectiveMmaINS1_35MainloopSm100TmaUmmaWarpSpecializedILi34ELi2ELi4ENS5_IJNS4_1CILi1EEESB_SB_EEEEENS5_IJNSA_ILi128EEENSA_ILi64EEENSA_ILi32EEEEEENS_12float_e4m3_tENS5_IJSB_llEEESI_SJ_NS4_8TiledMMAINS4_8MMA_AtomIJNS4_10MMA_TraitsINS4_19SM100_MMA_F8F6F4_SSEJSI_SI_fSE_SF_NS4_17integral_constantINS4_4UMMA5MajorELSQ_1EEESR_NSO_INSP_7ScaleInELSS_0EEEST_EEEEEENS4_6LayoutISC_NS5_IJNSA_ILi0EEESX_SX_EEEEENS5_IJNS4_10UnderscoreES10_S10_EEEEENS4_13SM90_TMA_LOADENS4_14ComposedLayoutINS4_7SwizzleILi3ELi4ELi3EEENS4_18smem_ptr_flag_bitsILi8EEENSW_INS5_IJSE_NSA_ILi8EEEEEENS5_IJSB_SE_EEEEEEEvNS4_8identityES13_NS14_INS15_ILi2ELi4ELi3EEES18_NSW_INS5_IJSF_S19_EEENS5_IJSB_SF_EEEEEEEvS1E_EENS_8epilogue10collective18CollectiveEpilogueINS1L_23Sm100TmaWarpSpecializedILi1ELi1ELi64ELb0ELb0EEEJSH_NS5_IJNSW_ISE_SB_EENSW_ISF_SB_EEEEESI_NS5_IJlSB_lEEESI_S1T_NS1L_6fusion15FusionCallbacksIS1P_NS1U_17LinearCombinationISI_fSI_fLNS_15FloatRoundStyleE2EEESH_S1S_JEEENS4_5SM1004TMEM4LOAD26SM100_TMEM_LOAD_32dp32b64xES13_NS14_IS1F_S18_NSW_INS5_IJS19_SF_EEENS5_IJSF_SB_EEEEEEENS4_39AutoVectorizingCopyWithAssumedAlignmentILi128EEENS4_14SM90_TMA_STOREES27_S29_S29_EEEvvEEEEvNT_6ParamsE)
        /*0008*/ 	.word	0x000000c2


	//----- nvinfo : EIATTR_FRAME_SIZE
	.align		4
.L_19:
        /*000c*/ 	.byte	0x04, 0x11
        /*000e*/ 	.short	(.L_21 - .L_20)
	.align		4
.L_20:
        /*0010*/ 	.word	index@($__internal_2_$__cuda_sm10x_tcgen05_guardrail_trap_unallocated_columns_being_dealloced)
        /*0014*/ 	.word	0x00000000


	//----- nvinfo : EIATTR_FRAME_SIZE
	.align		4
.L_21:
        /*0018*/ 	.byte	0x04, 0x11
        /*001a*/ 	.short	(.L_23 - .L_22)
	.align		4
.L_22:
        /*001c*/ 	.word	index@($__internal_1_$__cuda_sm10x_tcgen05_guardrail_trap_phase_invalid_during_alloc)
        /*0020*/ 	.word	0x00000000


	//----- nvinfo : EIATTR_FRAME_SIZE
	.align		4
.L_23:
        /*0024*/ 	.byte	0x04, 0x11
        /*0026*/ 	.short	(.L_25 - .L_24)
	.align		4
.L_24:
        /*0028*/ 	.word	index@($__internal_0_$__cuda_sm10x_tcgen05_guardrail_trap_col_being_dealloced_not_returned_by_alloc)
        /*002c*/ 	.word	0x00000000


	//----- nvinfo : EIATTR_FRAME_SIZE
	.align		4
.L_25:
        /*0030*/ 	.byte	0x04, 0x11
        /*0032*/ 	.short	(.L_27 - .L_26)
	.align		4
.L_26:
        /*0034*/ 	.word	index@(_ZN7cutlass13device_kernelINS_4gemm6kernel13GemmUniversalIN4cute5tupleIJiiiiEEENS1_10collective13CollectiveMmaINS1_35MainloopSm100TmaUmmaWarpSpecializedILi34ELi2ELi4ENS5_IJNS4_1CILi1EEESB_SB_EEEEENS5_IJNSA_ILi128EEENSA_ILi64EEENSA_ILi32EEEEEENS_12float_e4m3_tENS5_IJSB_llEEESI_SJ_NS4_8TiledMMAINS4_8MMA_AtomIJNS4_10MMA_TraitsINS4_19SM100_MMA_F8F6F4_SSEJSI_SI_fSE_SF_NS4_17integral_constantINS4_4UMMA5MajorELSQ_1EEESR_NSO_INSP_7ScaleInELSS_0EEEST_EEEEEENS4_6LayoutISC_NS5_IJNSA_ILi0EEESX_SX_EEEEENS5_IJNS4_10UnderscoreES10_S10_EEEEENS4_13SM90_TMA_LOADENS4_14ComposedLayoutINS4_7SwizzleILi3ELi4ELi3EEENS4_18smem_ptr_flag_bitsILi8EEENSW_INS5_IJSE_NSA_ILi8EEEEEENS5_IJSB_SE_EEEEEEEvNS4_8identityES13_NS14_INS15_ILi2ELi4ELi3EEES18_NSW_INS5_IJSF_S19_EEENS5_IJSB_SF_EEEEEEEvS1E_EENS_8epilogue10collective18CollectiveEpilogueINS1L_23Sm100TmaWarpSpecializedILi1ELi1ELi64ELb0ELb0EEEJSH_NS5_IJNSW_ISE_SB_EENSW_ISF_SB_EEEEESI_NS5_IJlSB_lEEESI_S1T_NS1L_6fusion15FusionCallbacksIS1P_NS1U_17LinearCombinationISI_fSI_fLNS_15FloatRoundStyleE2EEESH_S1S_JEEENS4_5SM1004TMEM4LOAD26SM100_TMEM_LOAD_32dp32b64xES13_NS14_IS1F_S18_NSW_INS5_IJS19_SF_EEENS5_IJSF_SB_EEEEEEENS4_39AutoVectorizingCopyWithAssumedAlignmentILi128EEENS4_14SM90_TMA_STOREES27_S29_S29_EEEvvEEEEvNT_6ParamsE)
        /*0038*/ 	.word	0x00000000


	//----- nvinfo : EIATTR_MIN_STACK_SIZE
	.align		4
.L_27:
        /*003c*/ 	.byte	0x04, 0x12
        /*003e*/ 	.short	(.L_29 - .L_28)
	.align		4
.L_28:
        /*0040*/ 	.word	index@(_ZN7cutlass13device_kernelINS_4gemm6kernel13GemmUniversalIN4cute5tupleIJiiiiEEENS1_10collective13CollectiveMmaINS1_35MainloopSm100TmaUmmaWarpSpecializedILi34ELi2ELi4ENS5_IJNS4_1CILi1EEESB_SB_EEEEENS5_IJNSA_ILi128EEENSA_ILi64EEENSA_ILi32EEEEEENS_12float_e4m3_tENS5_IJSB_llEEESI_SJ_NS4_8TiledMMAINS4_8MMA_AtomIJNS4_10MMA_TraitsINS4_19SM100_MMA_F8F6F4_SSEJSI_SI_fSE_SF_NS4_17integral_constantINS4_4UMMA5MajorELSQ_1EEESR_NSO_INSP_7ScaleInELSS_0EEEST_EEEEEENS4_6LayoutISC_NS5_IJNSA_ILi0EEESX_SX_EEEEENS5_IJNS4_10UnderscoreES10_S10_EEEEENS4_13SM90_TMA_LOADENS4_14ComposedLayoutINS4_7SwizzleILi3ELi4ELi3EEENS4_18smem_ptr_flag_bitsILi8EEENSW_INS5_IJSE_NSA_ILi8EEEEEENS5_IJSB_SE_EEEEEEEvNS4_8identityES13_NS14_INS15_ILi2ELi4ELi3EEES18_NSW_INS5_IJSF_S19_EEENS5_IJSB_SF_EEEEEEEvS1E_EENS_8epilogue10collective18CollectiveEpilogueINS1L_23Sm100TmaWarpSpecializedILi1ELi1ELi64ELb0ELb0EEEJSH_NS5_IJNSW_ISE_SB_EENSW_ISF_SB_EEEEESI_NS5_IJlSB_lEEESI_S1T_NS1L_6fusion15FusionCallbacksIS1P_NS1U_17LinearCombinationISI_fSI_fLNS_15FloatRoundStyleE2EEESH_S1S_JEEENS4_5SM1004TMEM4LOAD26SM100_TMEM_LOAD_32dp32b64xES13_NS14_IS1F_S18_NSW_INS5_IJS19_SF_EEENS5_IJSF_SB_EEEEEEENS4_39AutoVectorizingCopyWithAssumedAlignmentILi128EEENS4_14SM90_TMA_STOREES27_S29_S29_EEEvvEEEEvNT_6ParamsE)
        /*0044*/ 	.word	0x00000000
.L_29:


//--------------------- .nv.compat                --------------------------
	.section	.nv.compat,"",@"SHT_CUDA_COMPAT_INFO"
	.align	4
        /*0000*/ 	.byte	0x02, 0x09, 0x01, 0x00, 0x02, 0x02, 0x02, 0x00, 0x02, 0x05, 0x05, 0x00, 0x03, 0x07, 0x01, 0x01
        /*0010*/ 	.byte	0x02, 0x03, 0x01, 0x00, 0x02, 0x06, 0x01, 0x00, 0x04, 0x0b, 0x08, 0x00, 0x09, 0x00, 0x00, 0x00
        /*0020*/ 	.byte	0x00, 0x00, 0x00, 0x00


//--------------------- .nv.info._ZN7cutlass13device_kernelINS_4gemm6kernel13GemmUniversalIN4cute5tupleIJiiiiEEENS1_10collective13CollectiveMmaINS1_35MainloopSm100TmaUmmaWarpSpecializedILi34ELi2ELi4ENS5_IJNS4_1CILi1EEESB_SB_EEEEENS5_IJNSA_ILi128EEENSA_ILi64EEENSA_ILi32EEEEEENS_12float_e4m3_tENS5_IJSB_llEEESI_SJ_NS4_8TiledMMAINS4_8MMA_AtomIJNS4_10MMA_TraitsINS4_19SM100_MMA_F8F6F4_SSEJSI_SI_fSE_SF_NS4_17integral_constantINS4_4UMMA5MajorELSQ_1EEESR_NSO_INSP_7ScaleInELSS_0EEEST_EEEEEENS4_6LayoutISC_NS5_IJNSA_ILi0EEESX_SX_EEEEENS5_IJNS4_10UnderscoreES10_S10_EEEEENS4_13SM90_TMA_LOADENS4_14ComposedLayoutINS4_7SwizzleILi3ELi4ELi3EEENS4_18smem_ptr_flag_bitsILi8EEENSW_INS5_IJSE_NSA_ILi8EEEEEENS5_IJSB_SE_EEEEEEEvNS4_8identityES13_NS14_INS15_ILi2ELi4ELi3EEES18_NSW_INS5_IJSF_S19_EEENS5_IJSB_SF_EEEEEEEvS1E_EENS_8epilogue10collective18CollectiveEpilogueINS1L_23Sm100TmaWarpSpecializedILi1ELi1ELi64ELb0ELb0EEEJSH_NS5_IJNSW_ISE_SB_EENSW_ISF_SB_EEEEESI_NS5_IJlSB_lEEESI_S1T_NS1L_6fusion15FusionCallbacksIS1P_NS1U_17LinearCombinationISI_fSI_fLNS_15FloatRoundStyleE2EEESH_S1S_JEEENS4_5SM1004TMEM4LOAD26SM100_TMEM_LOAD_32dp32b64xES13_NS14_IS1F_S18_NSW_INS5_IJS19_SF_EEENS5_IJSF_SB_EEEEEEENS4_39AutoVectorizingCopyWithAssumedAlignmentILi128EEENS4_14SM90_TMA_STOREES27_S29_S29_EEEvvEEEEvNT_6ParamsE --------------------------
	.section	.nv.info._ZN7cutlass13device_kernelINS_4gemm6kernel13GemmUniversalIN4cute5tupleIJiiiiEEENS1_10collective13CollectiveMmaINS1_35MainloopSm100TmaUmmaWarpSpecializedILi34ELi2ELi4ENS5_IJNS4_1CILi1EEESB_SB_EEEEENS5_IJNSA_ILi128EEENSA_ILi64EEENSA_ILi32EEEEEENS_12float_e4m3_tENS5_IJSB_llEEESI_SJ_NS4_8TiledMMAINS4_8MMA_AtomIJNS4_10MMA_TraitsINS4_19SM100_MMA_F8F6F4_SSEJSI_SI_fSE_SF_NS4_17integral_constantINS4_4UMMA5MajorELSQ_1EEESR_NSO_INSP_7ScaleInELSS_0EEEST_EEEEEENS4_6LayoutISC_NS5_IJNSA_ILi0EEESX_SX_EEEEENS5_IJNS4_10UnderscoreES10_S10_EEEEENS4_13SM90_TMA_LOADENS4_14ComposedLayoutINS4_7SwizzleILi3ELi4ELi3EEENS4_18smem_ptr_flag_bitsILi8EEENSW_INS5_IJSE_NSA_ILi8EEEEEENS5_IJSB_SE_EEEEEEEvNS4_8identityES13_NS14_INS15_ILi2ELi4ELi3EEES18_NSW_INS5_IJSF_S19_EEENS5_IJSB_SF_EEEEEEEvS1E_EENS_8epilogue10collective18CollectiveEpilogueINS1L_23Sm100TmaWarpSpecializedILi1ELi1ELi64ELb0ELb0EEEJSH_NS5_IJNSW_ISE_SB_EENSW_ISF_SB_EEEEESI_NS5_IJlSB_lEEESI_S1T_NS1L_6fusion15FusionCallbacksIS1P_NS1U_17LinearCombinationISI_fSI_fLNS_15FloatRoundStyleE2EEESH_S1S_JEEENS4_5SM1004TMEM4LOAD26SM100_TMEM_LOAD_32dp32b64xES13_NS14_IS1F_S18_NSW_INS5_IJS19_SF_EEENS5_IJSF_SB_EEEEEEENS4_39AutoVectorizingCopyWithAssumedAlignmentILi128EEENS4_14SM90_TMA_STOREES27_S29_S29_EEEvvEEEEvNT_6ParamsE,"",@"SHT_CUDA_INFO"
	.sectionflags	@""
	.align	4


	//----- nvinfo : EIATTR_CUDA_API_VERSION
	.align		4
        /*0000*/ 	.byte	0x04, 0x37
        /*0002*/ 	.short	(.L_31 - .L_30)
.L_30:
        /*0004*/ 	.word	0x00000082


	//----- nvinfo : EIATTR_KPARAM_INFO
	.align		4
.L_31:
        /*0008*/ 	.byte	0x04, 0x17
        /*000a*/ 	.short	(.L_33 - .L_32)
.L_32:
        /*000c*/ 	.word	0x00000000
        /*0010*/ 	.short	0x0000
        /*0012*/ 	.short	0x0000
        /*0014*/ 	.byte	0x00, 0xf0, 0x01, 0x20


	//----- nvinfo : EIATTR_AT_ENTRY_FRAGMENTS
	.align		4
.L_33:
        /*0018*/ 	.byte	0x04, 0x4f
        /*001a*/ 	.short	(.L_35 - .L_34)


	//   ....[0]....
.L_34:
        /*001c*/ 	.word	0x00000006


	//----- nvinfo : EIATTR_RESERVED_SMEM_USED
	.align		4
.L_35:
        /*0020*/ 	.byte	0x01, 0x41
	.zero		2


	//----- nvinfo : EIATTR_SPARSE_MMA_MASK
	.align		4
        /*0024*/ 	.byte	0x03, 0x50
        /*0026*/ 	.short	0x0000


	//----- nvinfo : EIATTR_TCGEN05_1CTA_USED
	.align		4
        /*0028*/ 	.byte	0x01, 0x51
	.zero		2


	//----- nvinfo : EIATTR_MAXREG_COUNT
	.align		4
        /*002c*/ 	.byte	0x03, 0x1b
        /*002e*/ 	.short	0x00ff


	//----- nvinfo : EIATTR_NUM_BARRIERS
	.align		4
        /*0030*/ 	.byte	0x02, 0x4c
        /*0032*/ 	.byte	0x07
	.zero		1


	//----- nvinfo : EIATTR_EXTERNS
	.align		4
        /*0034*/ 	.byte	0x04, 0x0f
        /*0036*/ 	.short	(.L_37 - .L_36)


	//   ....[0]....
	.align		4
.L_36:
        /*0038*/ 	.word	index@(__assertfail)


	//----- nvinfo : EIATTR_MERCURY_ISA_VERSION
	.align		4
.L_37:
        /*003c*/ 	.byte	0x03, 0x5f
        /*003e*/ 	.short	0x0101


	//----- nvinfo : EIATTR_INT_WARP_WIDE_INSTR_OFFSETS
	.align		4
        /*0040*/ 	.byte	0x04, 0x31
        /*0042*/ 	.short	(.L_39 - .L_38)


	//   ....[0]....
.L_38:
        /*0044*/ 	.word	0x00002170


	//   ....[1]....
        /*0048*/ 	.word	0x00004b50


	//   ....[2]....
        /*004c*/ 	.word	0x00004b70


	//   ....[3]....
        /*0050*/ 	.word	0x00004ba0


	//   ....[4]....
        /*0054*/ 	.word	0x000055b0


	//   ....[5]....
        /*0058*/ 	.word	0x000056a0


	//----- nvinfo : EIATTR_COOP_GROUP_MASK_REGIDS
	.align		4
.L_39:
        /*005c*/ 	.byte	0x04, 0x29
        /*005e*/ 	.short	(.L_41 - .L_40)


	//   ....[0]....
.L_40:
        /*0060*/ 	.word	0xffffffff


	//   ....[1]....
        /*0064*/ 	.word	0xffffffff


	//   ....[2]....
        /*0068*/ 	.word	0xffffffff


	//   ....[3]....
        /*006c*/ 	.word	0xffffffff


	//   ....[4]....
        /*0070*/ 	.word	0xffffffff


	//   ....[5]....
        /*0074*/ 	.word	0xffffffff


	//   ....[6]....
        /*0078*/ 	.word	0xffffffff


	//   ....[7]....
        /*007c*/ 	.word	0xffffffff


	//   ....[8]....
        /*0080*/ 	.word	0xffffffff


	//   ....[9]....
        /*0084*/ 	.word	0xffffffff


	//   ....[10]....
        /*0088*/ 	.word	0xffffffff


	//   ....[11]....
        /*008c*/ 	.word	0xffffffff


	//   ....[12]....
        /*0090*/ 	.word	0xffffffff


	//----- nvinfo : EIATTR_COOP_GROUP_INSTR_OFFSETS
	.align		4
.L_41:
        /*0094*/ 	.byte	0x04, 0x28
        /*0096*/ 	.short	(.L_43 - .L_42)


	//   ....[0]....
.L_42:
        /*0098*/ 	.word	0x00000090


	//   ....[1]....
        /*009c*/ 	.word	0x000004d0


	//   ....[2]....
        /*00a0*/ 	.word	0x00000a30


	//   ....[3]....
        /*00a4*/ 	.word	0x00000b70


	//   ....[4]....
        /*00a8*/ 	.word	0x00000c70


	//   ....[5]....
        /*00ac*/ 	.word	0x00000de0


	//   ....[6]....
        /*00b0*/ 	.word	0x00000f80


	//   ....[7]....
        /*00b4*/ 	.word	0x00002050


	//   ....[8]....
        /*00b8*/ 	.word	0x00003f10


	//   ....[9]....
        /*00bc*/ 	.word	0x00004120


	//   ....[10]....
        /*00c0*/ 	.word	0x00004150


	//   ....[11]....
        /*00c4*/ 	.word	0x00004a30


	//   ....[12]....
        /*00c8*/ 	.word	0x00004c60


	//----- nvinfo : EIATTR_VRC_CTA_INIT_COUNT
	.align		4
.L_43:
        /*00cc*/ 	.byte	0x02, 0x4a
        /*00ce*/ 	.byte	0x80
	.zero		1


	//----- nvinfo : EIATTR_SYSCALL_OFFSETS
	.align		4
        /*00d0*/ 	.byte	0x04, 0x46
        /*00d2*/ 	.short	(.L_45 - .L_44)


	//   ....[0]....
.L_44:
        /*00d4*/ 	.word	0x00006090


	//   ....[1]....
        /*00d8*/ 	.word	0x000061d0


	//   ....[2]....
        /*00dc*/ 	.word	0x00006970


	//----- nvinfo : EIATTR_MBARRIER_INSTR_OFFSETS
	.align		4
.L_45:
        /*00e0*/ 	.byte	0x04, 0x39
        /*00e2*/ 	.short	(.L_47 - .L_46)


	//   ....[0]....
.L_46:
        /*00e4*/ 	.word	0x000005d0
        /*00e8*/ 	.word	0x000000ff
        /*00ec*/ 	.word	0x00000000
        /*00f0*/ 	.short	0x0100
        /*00f2*/ 	.byte	0x05
	.zero		1


	//   ....[1]....
        /*00f4*/ 	.word	0x000005e0
        /*00f8*/ 	.word	0x000000ff
        /*00fc*/ 	.word	0x00000110
        /*0100*/ 	.short	0x0100
        /*0102*/ 	.byte	0x05
	.zero		1


	//   ....[2]....
        /*0104*/ 	.word	0x000005f0
        /*0108*/ 	.word	0x000000ff
        /*010c*/ 	.word	0x00000008
        /*0110*/ 	.short	0x0100
        /*0112*/ 	.byte	0x05
	.zero		1


	//   ....[3]....
        /*0114*/ 	.word	0x00000600
        /*0118*/ 	.word	0x000000ff
        /*011c*/ 	.word	0x00000118
        /*0120*/ 	.short	0x0100
        /*0122*/ 	.byte	0x05
	.zero		1


	//   ....[4]....
        /*0124*/ 	.word	0x00000610
        /*0128*/ 	.word	0x000000ff
        /*012c*/ 	.word	0x00000010
        /*0130*/ 	.short	0x0100
        /*0132*/ 	.byte	0x05
	.zero		1


	//   ....[5]....
        /*0134*/ 	.word	0x00000620
        /*0138*/ 	.word	0x000000ff
        /*013c*/ 	.word	0x00000120
        /*0140*/ 	.short	0x0100
        /*0142*/ 	.byte	0x05
	.zero		1


	//   ....[6]....
        /*0144*/ 	.word	0x00000630
        /*0148*/ 	.word	0x000000ff
        /*014c*/ 	.word	0x00000018
        /*0150*/ 	.short	0x0100
        /*0152*/ 	.byte	0x05
	.zero		1


	//   ....[7]....
        /*0154*/ 	.word	0x00000640
        /*0158*/ 	.word	0x000000ff
        /*015c*/ 	.word	0x00000128
        /*0160*/ 	.short	0x0100
        /*0162*/ 	.byte	0x05
	.zero		1


	//   ....[8]....
        /*0164*/ 	.word	0x00000650
        /*0168*/ 	.word	0x000000ff
        /*016c*/ 	.word	0x00000020
        /*0170*/ 	.short	0x0100
        /*0172*/ 	.byte	0x05
	.zero		1


	//   ....[9]....
        /*0174*/ 	.word	0x00000660
        /*0178*/ 	.word	0x000000ff
        /*017c*/ 	.word	0x00000130
        /*0180*/ 	.short	0x0100
        /*0182*/ 	.byte	0x05
	.zero		1


	//   ....[10]....
        /*0184*/ 	.word	0x00000670
        /*0188*/ 	.word	0x000000ff
        /*018c*/ 	.word	0x00000028
        /*0190*/ 	.short	0x0100
        /*0192*/ 	.byte	0x05
	.zero		1


	//   ....[11]....
        /*0194*/ 	.word	0x00000680
        /*0198*/ 	.word	0x000000ff
        /*019c*/ 	.word	0x00000138
        /*01a0*/ 	.short	0x0100
        /*01a2*/ 	.byte	0x05
	.zero		1


	//   ....[12]....
        /*01a4*/ 	.word	0x00000690
        /*01a8*/ 	.word	0x000000ff
        /*01ac*/ 	.word	0x00000030
        /*01b0*/ 	.short	0x0100
        /*01b2*/ 	.byte	0x05
	.zero		1


	//   ....[13]....
        /*01b4*/ 	.word	0x000006a0
        /*01b8*/ 	.word	0x000000ff
        /*01bc*/ 	.word	0x00000140
        /*01c0*/ 	.short	0x0100
        /*01c2*/ 	.byte	0x05
	.zero		1


	//   ....[14]....
        /*01c4*/ 	.word	0x000006b0
        /*01c8*/ 	.word	0x000000ff
        /*01cc*/ 	.word	0x00000038
        /*01d0*/ 	.short	0x0100
        /*01d2*/ 	.byte	0x05
	.zero		1


	//   ....[15]....
        /*01d4*/ 	.word	0x000006c0
        /*01d8*/ 	.word	0x000000ff
        /*01dc*/ 	.word	0x00000148
        /*01e0*/ 	.short	0x0100
        /*01e2*/ 	.byte	0x05
	.zero		1


	//   ....[16]....
        /*01e4*/ 	.word	0x000006d0
        /*01e8*/ 	.word	0x000000ff
        /*01ec*/ 	.word	0x00000040
        /*01f0*/ 	.short	0x0100
        /*01f2*/ 	.byte	0x05
	.zero		1


	//   ....[17]....
        /*01f4*/ 	.word	0x000006e0
        /*01f8*/ 	.word	0x000000ff
        /*01fc*/ 	.word	0x00000150
        /*0200*/ 	.short	0x0100
        /*0202*/ 	.byte	0x05
	.zero		1


	//   ....[18]....
        /*0204*/ 	.word	0x000006f0
        /*0208*/ 	.word	0x000000ff
        /*020c*/ 	.word	0x00000048
        /*0210*/ 	.short	0x0100
        /*0212*/ 	.byte	0x05
	.zero		1


	//   ....[19]....
        /*0214*/ 	.word	0x00000700
        /*0218*/ 	.word	0x000000ff
        /*021c*/ 	.word	0x00000158
        /*0220*/ 	.short	0x0100
        /*0222*/ 	.byte	0x05
	.zero		1


	//   ....[20]....
        /*0224*/ 	.word	0x00000710
        /*0228*/ 	.word	0x000000ff
        /*022c*/ 	.word	0x00000050
        /*0230*/ 	.short	0x0100
        /*0232*/ 	.byte	0x05
	.zero		1


	//   ....[21]....
        /*0234*/ 	.word	0x00000720
        /*0238*/ 	.word	0x000000ff
        /*023c*/ 	.word	0x00000160
        /*0240*/ 	.short	0x0100
        /*0242*/ 	.byte	0x05
	.zero		1


	//   ....[22]....
        /*0244*/ 	.word	0x00000730
        /*0248*/ 	.word	0x000000ff
        /*024c*/ 	.word	0x00000058
        /*0250*/ 	.short	0x0100
        /*0252*/ 	.byte	0x05
	.zero		1


	//   ....[23]....
        /*0254*/ 	.word	0x00000740
        /*0258*/ 	.word	0x000000ff
        /*025c*/ 	.word	0x00000168
        /*0260*/ 	.short	0x0100
        /*0262*/ 	.byte	0x05
	.zero		1


	//   ....[24]....
        /*0264*/ 	.word	0x00000750
        /*0268*/ 	.word	0x000000ff
        /*026c*/ 	.word	0x00000060
        /*0270*/ 	.short	0x0100
        /*0272*/ 	.byte	0x05
	.zero		1


	//   ....[25]....
        /*0274*/ 	.word	0x00000760
        /*0278*/ 	.word	0x000000ff
        /*027c*/ 	.word	0x00000170
        /*0280*/ 	.short	0x0100
        /*0282*/ 	.byte	0x05
	.zero		1


	//   ....[26]....
        /*0284*/ 	.word	0x00000770
        /*0288*/ 	.word	0x000000ff
        /*028c*/ 	.word	0x00000068
        /*0290*/ 	.short	0x0100
        /*0292*/ 	.byte	0x05
	.zero		1


	//   ....[27]....
        /*0294*/ 	.word	0x00000780
        /*0298*/ 	.word	0x000000ff
        /*029c*/ 	.word	0x00000178
        /*02a0*/ 	.short	0x0100
        /*02a2*/ 	.byte	0x05
	.zero		1


	//   ....[28]....
        /*02a4*/ 	.word	0x00000790
        /*02a8*/ 	.word	0x000000ff
        /*02ac*/ 	.word	0x00000070
        /*02b0*/ 	.short	0x0100
        /*02b2*/ 	.byte	0x05
	.zero		1


	//   ....[29]....
        /*02b4*/ 	.word	0x000007a0
        /*02b8*/ 	.word	0x000000ff
        /*02bc*/ 	.word	0x00000180
        /*02c0*/ 	.short	0x0100
        /*02c2*/ 	.byte	0x05
	.zero		1


	//   ....[30]....
        /*02c4*/ 	.word	0x000007b0
        /*02c8*/ 	.word	0x000000ff
        /*02cc*/ 	.word	0x00000078
        /*02d0*/ 	.short	0x0100
        /*02d2*/ 	.byte	0x05
	.zero		1


	//   ....[31]....
        /*02d4*/ 	.word	0x000007c0
        /*02d8*/ 	.word	0x000000ff
        /*02dc*/ 	.word	0x00000188
        /*02e0*/ 	.short	0x0100
        /*02e2*/ 	.byte	0x05
	.zero		1


	//   ....[32]....
        /*02e4*/ 	.word	0x000007d0
        /*02e8*/ 	.word	0x000000ff
        /*02ec*/ 	.word	0x00000080
        /*02f0*/ 	.short	0x0100
        /*02f2*/ 	.byte	0x05
	.zero		1


	//   ....[33]....
        /*02f4*/ 	.word	0x000007e0
        /*02f8*/ 	.word	0x000000ff
        /*02fc*/ 	.word	0x00000190
        /*0300*/ 	.short	0x0100
        /*0302*/ 	.byte	0x05
	.zero		1


	//   ....[34]....
        /*0304*/ 	.word	0x000007f0
        /*0308*/ 	.word	0x000000ff
        /*030c*/ 	.word	0x00000088
        /*0310*/ 	.short	0x0100
        /*0312*/ 	.byte	0x05
	.zero		1


	//   ....[35]....
        /*0314*/ 	.word	0x00000800
        /*0318*/ 	.word	0x000000ff
        /*031c*/ 	.word	0x00000198
        /*0320*/ 	.short	0x0100
        /*0322*/ 	.byte	0x05
	.zero		1


	//   ....[36]....
        /*0324*/ 	.word	0x00000810
        /*0328*/ 	.word	0x000000ff
        /*032c*/ 	.word	0x00000090
        /*0330*/ 	.short	0x0100
        /*0332*/ 	.byte	0x05
	.zero		1


	//   ....[37]....
        /*0334*/ 	.word	0x00000820
        /*0338*/ 	.word	0x000000ff
        /*033c*/ 	.word	0x000001a0
        /*0340*/ 	.short	0x0100
        /*0342*/ 	.byte	0x05
	.zero		1


	//   ....[38]....
        /*0344*/ 	.word	0x00000830
        /*0348*/ 	.word	0x000000ff
        /*034c*/ 	.word	0x00000098
        /*0350*/ 	.short	0x0100
        /*0352*/ 	.byte	0x05
	.zero		1


	//   ....[39]....
        /*0354*/ 	.word	0x00000840
        /*0358*/ 	.word	0x000000ff
        /*035c*/ 	.word	0x000001a8
        /*0360*/ 	.short	0x0100
        /*0362*/ 	.byte	0x05
	.zero		1


	//   ....[40]....
        /*0364*/ 	.word	0x00000850
        /*0368*/ 	.word	0x000000ff
        /*036c*/ 	.word	0x000000a0
        /*0370*/ 	.short	0x0100
        /*0372*/ 	.byte	0x05
	.zero		1


	//   ....[41]....
        /*0374*/ 	.word	0x00000860
        /*0378*/ 	.word	0x000000ff
        /*037c*/ 	.word	0x000001b0
        /*0380*/ 	.short	0x0100
        /*0382*/ 	.byte	0x05
	.zero		1


	//   ....[42]....
        /*0384*/ 	.word	0x00000870
        /*0388*/ 	.word	0x000000ff
        /*038c*/ 	.word	0x000000a8
        /*0390*/ 	.short	0x0100
        /*0392*/ 	.byte	0x05
	.zero		1


	//   ....[43]....
        /*0394*/ 	.word	0x00000880
        /*0398*/ 	.word	0x000000ff
        /*039c*/ 	.word	0x000001b8
        /*03a0*/ 	.short	0x0100
        /*03a2*/ 	.byte	0x05
	.zero		1


	//   ....[44]....
        /*03a4*/ 	.word	0x00000890
        /*03a8*/ 	.word	0x000000ff
        /*03ac*/ 	.word	0x000000b0
        /*03b0*/ 	.short	0x0100
        /*03b2*/ 	.byte	0x05
	.zero		1


	//   ....[45]....
        /*03b4*/ 	.word	0x000008a0
        /*03b8*/ 	.word	0x000000ff
        /*03bc*/ 	.word	0x000001c0
        /*03c0*/ 	.short	0x0100
        /*03c2*/ 	.byte	0x05
	.zero		1


	//   ....[46]....
        /*03c4*/ 	.word	0x000008b0
        /*03c8*/ 	.word	0x000000ff
        /*03cc*/ 	.word	0x000000b8
        /*03d0*/ 	.short	0x0100
        /*03d2*/ 	.byte	0x05
	.zero		1


	//   ....[47]....
        /*03d4*/ 	.word	0x000008c0
        /*03d8*/ 	.word	0x000000ff
        /*03dc*/ 	.word	0x000001c8
        /*03e0*/ 	.short	0x0100
        /*03e2*/ 	.byte	0x05
	.zero		1


	//   ....[48]....
        /*03e4*/ 	.word	0x000008d0
        /*03e8*/ 	.word	0x000000ff
        /*03ec*/ 	.word	0x000000c0
        /*03f0*/ 	.short	0x0100
        /*03f2*/ 	.byte	0x05
	.zero		1


	//   ....[49]....
        /*03f4*/ 	.word	0x000008e0
        /*03f8*/ 	.word	0x000000ff
        /*03fc*/ 	.word	0x000001d0
        /*0400*/ 	.short	0x0100
        /*0402*/ 	.byte	0x05
	.zero		1


	//   ....[50]....
        /*0404*/ 	.word	0x000008f0
        /*0408*/ 	.word	0x000000ff
        /*040c*/ 	.word	0x000000c8
        /*0410*/ 	.short	0x0100
        /*0412*/ 	.byte	0x05
	.zero		1


	//   ....[51]....
        /*0414*/ 	.word	0x00000900
        /*0418*/ 	.word	0x000000ff
        /*041c*/ 	.word	0x000001d8
        /*0420*/ 	.short	0x0100
        /*0422*/ 	.byte	0x05
	.zero		1


	//   ....[52]....
        /*0424*/ 	.word	0x00000910
        /*0428*/ 	.word	0x000000ff
        /*042c*/ 	.word	0x000000d0
        /*0430*/ 	.short	0x0100
        /*0432*/ 	.byte	0x05
	.zero		1


	//   ....[53]....
        /*0434*/ 	.word	0x00000920
        /*0438*/ 	.word	0x000000ff
        /*043c*/ 	.word	0x000001e0
        /*0440*/ 	.short	0x0100
        /*0442*/ 	.byte	0x05
	.zero		1


	//   ....[54]....
        /*0444*/ 	.word	0x00000930
        /*0448*/ 	.word	0x000000ff
        /*044c*/ 	.word	0x000000d8
        /*0450*/ 	.short	0x0100
        /*0452*/ 	.byte	0x05
	.zero		1


	//   ....[55]....
        /*0454*/ 	.word	0x00000940
        /*0458*/ 	.word	0x000000ff
        /*045c*/ 	.word	0x000001e8
        /*0460*/ 	.short	0x0100
        /*0462*/ 	.byte	0x05
	.zero		1


	//   ....[56]....
        /*0464*/ 	.word	0x00000950
        /*0468*/ 	.word	0x000000ff
        /*046c*/ 	.word	0x000000e0
        /*0470*/ 	.short	0x0100
        /*0472*/ 	.byte	0x05
	.zero		1


	//   ....[57]....
        /*0474*/ 	.word	0x00000960
        /*0478*/ 	.word	0x000000ff
        /*047c*/ 	.word	0x000001f0
        /*0480*/ 	.short	0x0100
        /*0482*/ 	.byte	0x05
	.zero		1


	//   ....[58]....
        /*0484*/ 	.word	0x00000970
        /*0488*/ 	.word	0x000000ff
        /*048c*/ 	.word	0x000000e8
        /*0490*/ 	.short	0x0100
        /*0492*/ 	.byte	0x05
	.zero		1


	//   ....[59]....
        /*0494*/ 	.word	0x00000980
        /*0498*/ 	.word	0x000000ff
        /*049c*/ 	.word	0x000001f8
        /*04a0*/ 	.short	0x0100
        /*04a2*/ 	.byte	0x05
	.zero		1


	//   ....[60]....
        /*04a4*/ 	.word	0x00000990
        /*04a8*/ 	.word	0x000000ff
        /*04ac*/ 	.word	0x000000f0
        /*04b0*/ 	.short	0x0100
        /*04b2*/ 	.byte	0x05
	.zero		1


	//   ....[61]....
        /*04b4*/ 	.word	0x000009a0
        /*04b8*/ 	.word	0x000000ff
        /*04bc*/ 	.word	0x00000200
        /*04c0*/ 	.short	0x0100
        /*04c2*/ 	.byte	0x05
	.zero		1


	//   ....[62]....
        /*04c4*/ 	.word	0x000009b0
        /*04c8*/ 	.word	0x000000ff
        /*04cc*/ 	.word	0x000000f8
        /*04d0*/ 	.short	0x0100
        /*04d2*/ 	.byte	0x05
	.zero		1


	//   ....[63]....
        /*04d4*/ 	.word	0x000009c0
        /*04d8*/ 	.word	0x000000ff
        /*04dc*/ 	.word	0x00000208
        /*04e0*/ 	.short	0x0100
        /*04e2*/ 	.byte	0x05
	.zero		1


	//   ....[64]....
        /*04e4*/ 	.word	0x000009d0
        /*04e8*/ 	.word	0x000000ff
        /*04ec*/ 	.word	0x00000100
        /*04f0*/ 	.short	0x0100
        /*04f2*/ 	.byte	0x05
	.zero		1


	//   ....[65]....
        /*04f4*/ 	.word	0x000009e0
        /*04f8*/ 	.word	0x000000ff
        /*04fc*/ 	.word	0x00000210
        /*0500*/ 	.short	0x0100
        /*0502*/ 	.byte	0x05
	.zero		1


	//   ....[66]....
        /*0504*/ 	.word	0x000009f0
        /*0508*/ 	.word	0x000000ff
        /*050c*/ 	.word	0x00000108
        /*0510*/ 	.short	0x0100
        /*0512*/ 	.byte	0x05
	.zero		1


	//   ....[67]....
        /*0514*/ 	.word	0x00000a00
        /*0518*/ 	.word	0x000000ff
        /*051c*/ 	.word	0x00000218
        /*0520*/ 	.short	0x0100
        /*0522*/ 	.byte	0x05
	.zero		1


	//   ....[68]....
        /*0524*/ 	.word	0x00000b40
        /*0528*/ 	.word	0x000000ff
        /*052c*/ 	.word	0x00000220
        /*0530*/ 	.short	0x0100
        /*0532*/ 	.byte	0x06
	.zero		1


	//   ....[69]....
        /*0534*/ 	.word	0x00000b50
        /*0538*/ 	.word	0x000000ff
        /*053c*/ 	.word	0x00000228
        /*0540*/ 	.short	0x0100
        /*0542*/ 	.byte	0x06
	.zero		1


	//   ....[70]....
        /*0544*/ 	.word	0x00000c40
        /*0548*/ 	.word	0x000000ff
        /*054c*/ 	.word	0x00000230
        /*0550*/ 	.short	0x0100
        /*0552*/ 	.byte	0x05
	.zero		1


	//   ....[71]....
        /*0554*/ 	.word	0x00000c50
        /*0558*/ 	.word	0x000000ff
        /*055c*/ 	.word	0x00000238
        /*0560*/ 	.short	0x0100
        /*0562*/ 	.byte	0x05
	.zero		1


	//   ....[72]....
        /*0564*/ 	.word	0x00000d90
        /*0568*/ 	.word	0x000000ff
        /*056c*/ 	.word	0x00000240
        /*0570*/ 	.short	0x0100
        /*0572*/ 	.byte	0x05
	.zero		1


	//   ....[73]....
        /*0574*/ 	.word	0x00000da0
        /*0578*/ 	.word	0x000000ff
        /*057c*/ 	.word	0x00000250
        /*0580*/ 	.short	0x0100
        /*0582*/ 	.byte	0x05
	.zero		1


	//   ....[74]....
        /*0584*/ 	.word	0x00000db0
        /*0588*/ 	.word	0x000000ff
        /*058c*/ 	.word	0x00000248
        /*0590*/ 	.short	0x0100
        /*0592*/ 	.byte	0x05
	.zero		1


	//   ....[75]....
        /*0594*/ 	.word	0x00000dc0
        /*0598*/ 	.word	0x000000ff
        /*059c*/ 	.word	0x00000258
        /*05a0*/ 	.short	0x0100
        /*05a2*/ 	.byte	0x05
	.zero		1


	//   ....[76]....
        /*05a4*/ 	.word	0x00000ef0
        /*05a8*/ 	.word	0x000000ff
        /*05ac*/ 	.word	0x00000260
        /*05b0*/ 	.short	0x0100
        /*05b2*/ 	.byte	0x06
	.zero		1


	//   ....[77]....
        /*05b4*/ 	.word	0x00000f00
        /*05b8*/ 	.word	0x000000ff
        /*05bc*/ 	.word	0x00000280
        /*05c0*/ 	.short	0x0100
        /*05c2*/ 	.byte	0x06
	.zero		1


	//   ....[78]....
        /*05c4*/ 	.word	0x00000f10
        /*05c8*/ 	.word	0x000000ff
        /*05cc*/ 	.word	0x00000268
        /*05d0*/ 	.short	0x0100
        /*05d2*/ 	.byte	0x06
	.zero		1


	//   ....[79]....
        /*05d4*/ 	.word	0x00000f20
        /*05d8*/ 	.word	0x000000ff
        /*05dc*/ 	.word	0x00000288
        /*05e0*/ 	.short	0x0100
        /*05e2*/ 	.byte	0x06
	.zero		1


	//   ....[80]....
        /*05e4*/ 	.word	0x00000f30
        /*05e8*/ 	.word	0x000000ff
        /*05ec*/ 	.word	0x00000270
        /*05f0*/ 	.short	0x0100
        /*05f2*/ 	.byte	0x06
	.zero		1


	//   ....[81]....
        /*05f4*/ 	.word	0x00000f40
        /*05f8*/ 	.word	0x000000ff
        /*05fc*/ 	.word	0x00000290
        /*0600*/ 	.short	0x0100
        /*0602*/ 	.byte	0x06
	.zero		1


	//   ....[82]....
        /*0604*/ 	.word	0x00000f50
        /*0608*/ 	.word	0x000000ff
        /*060c*/ 	.word	0x00000278
        /*0610*/ 	.short	0x0100
        /*0612*/ 	.byte	0x06
	.zero		1


	//   ....[83]....
        /*0614*/ 	.word	0x00000f60
        /*0618*/ 	.word	0x000000ff
        /*061c*/ 	.word	0x00000298
        /*0620*/ 	.short	0x0100
        /*0622*/ 	.byte	0x06
	.zero		1


	//   ....[84]....
        /*0624*/ 	.word	0x00001050
        /*0628*/ 	.word	0x000000ff
        /*062c*/ 	.word	0x000002a0
        /*0630*/ 	.short	0x0100
        /*0632*/ 	.byte	0x05
	.zero		1


	//   ....[85]....
        /*0634*/ 	.word	0x00001060
        /*0638*/ 	.word	0x000000ff
        /*063c*/ 	.word	0x000002b0
        /*0640*/ 	.short	0x0100
        /*0642*/ 	.byte	0x05
	.zero		1


	//   ....[86]....
        /*0644*/ 	.word	0x00001070
        /*0648*/ 	.word	0x000000ff
        /*064c*/ 	.word	0x000002a8
        /*0650*/ 	.short	0x0100
        /*0652*/ 	.byte	0x05
	.zero		1


	//   ....[87]....
        /*0654*/ 	.word	0x00001080
        /*0658*/ 	.word	0x000000ff
        /*065c*/ 	.word	0x000002b8
        /*0660*/ 	.short	0x0100
        /*0662*/ 	.byte	0x05
	.zero		1


	//   ....[88]....
        /*0664*/ 	.word	0x00001950
        /*0668*/ 	.word	0x00000003
        /*066c*/ 	.word	0x000002b0
        /*0670*/ 	.short	0x010a
        /*0672*/ 	.byte	0xff
	.zero		1


	//   ....[89]....
        /*0674*/ 	.word	0x00001980
        /*0678*/ 	.word	0x00000003
        /*067c*/ 	.word	0x000002a0
        /*0680*/ 	.short	0x0101
        /*0682*/ 	.byte	0xff
	.zero		1


	//   ....[90]....
        /*0684*/ 	.word	0x00001a50
        /*0688*/ 	.word	0x000000ff
        /*068c*/ 	.word	0x00000110
        /*0690*/ 	.short	0x010a
        /*0692*/ 	.byte	0x08
	.zero		1


	//   ....[91]....
        /*0694*/ 	.word	0x00001af0
        /*0698*/ 	.word	0x000000ff
        /*069c*/ 	.word	0x00000110
        /*06a0*/ 	.short	0x010a
        /*06a2*/ 	.byte	0x21
	.zero		1


	//   ....[92]....
        /*06a4*/ 	.word	0x00001c40
        /*06a8*/ 	.word	0x000000ff
        /*06ac*/ 	.word	0x00000110
        /*06b0*/ 	.short	0x010a
        /*06b2*/ 	.byte	0x08
	.zero		1


	//   ....[93]....
        /*06b4*/ 	.word	0x00001d50
        /*06b8*/ 	.word	0x000000ff
        /*06bc*/ 	.word	0x00000238
        /*06c0*/ 	.short	0x0101
        /*06c2*/ 	.byte	0x04
	.zero		1


	//   ....[94]....
        /*06c4*/ 	.word	0x00001d70
        /*06c8*/ 	.word	0x000000ff
        /*06cc*/ 	.word	0x00000110
        /*06d0*/ 	.short	0x010a
        /*06d2*/ 	.byte	0x08
	.zero		1


	//   ....[95]....
        /*06d4*/ 	.word	0x00001df0
        /*06d8*/ 	.word	0x000000ff
        /*06dc*/ 	.word	0x00000110
        /*06e0*/ 	.short	0x010a
        /*06e2*/ 	.byte	0x11
	.zero		1


	//   ....[96]....
        /*06e4*/ 	.word	0x00001f40
        /*06e8*/ 	.word	0x000000ff
        /*06ec*/ 	.word	0x00000110
        /*06f0*/ 	.short	0x010a
        /*06f2*/ 	.byte	0x08
	.zero		1


	//   ....[97]....
        /*06f4*/ 	.word	0x00002080
        /*06f8*/ 	.word	0x00000002
        /*06fc*/ 	.word	0x00000240
        /*0700*/ 	.short	0x010a
        /*0702*/ 	.byte	0xff
	.zero		1


	//   ....[98]....
        /*0704*/ 	.word	0x00002140
        /*0708*/ 	.word	0x00000002
        /*070c*/ 	.word	0x00000000
        /*0710*/ 	.short	0x0101
        /*0712*/ 	.byte	0xff
	.zero		1


	//   ....[99]....
        /*0714*/ 	.word	0x000026a0
        /*0718*/ 	.word	0x000000ff
        /*071c*/ 	.word	0x00000000
        /*0720*/ 	.short	0x010a
        /*0722*/ 	.byte	0x05
	.zero		1


	//   ....[100]....
        /*0724*/ 	.word	0x00002730
        /*0728*/ 	.word	0x000000ff
        /*072c*/ 	.word	0x00000000
        /*0730*/ 	.short	0x010a
        /*0732*/ 	.byte	0x05
	.zero		1


	//   ....[101]....
        /*0734*/ 	.word	0x000027c0
        /*0738*/ 	.word	0x000000ff
        /*073c*/ 	.word	0x00000000
        /*0740*/ 	.short	0x010a
        /*0742*/ 	.byte	0x05
	.zero		1


	//   ....[102]....
        /*0744*/ 	.word	0x00002850
        /*0748*/ 	.word	0x000000ff
        /*074c*/ 	.word	0x00000000
        /*0750*/ 	.short	0x010a
        /*0752*/ 	.byte	0x05
	.zero		1


	//   ....[103]....
        /*0754*/ 	.word	0x000028e0
        /*0758*/ 	.word	0x000000ff
        /*075c*/ 	.word	0x00000000
        /*0760*/ 	.short	0x010a
        /*0762*/ 	.byte	0x05
	.zero		1


	//   ....[104]....
        /*0764*/ 	.word	0x00002970
        /*0768*/ 	.word	0x000000ff
        /*076c*/ 	.word	0x00000000
        /*0770*/ 	.short	0x010a
        /*0772*/ 	.byte	0x05
	.zero		1


	//   ....[105]....
        /*0774*/ 	.word	0x00002a00
        /*0778*/ 	.word	0x000000ff
        /*077c*/ 	.word	0x00000000
        /*0780*/ 	.short	0x010a
        /*0782*/ 	.byte	0x05
	.zero		1


	//   ....[106]....
        /*0784*/ 	.word	0x00002a90
        /*0788*/ 	.word	0x000000ff
        /*078c*/ 	.word	0x00000000
        /*0790*/ 	.short	0x010a
        /*0792*/ 	.byte	0x05
	.zero		1


	//   ....[107]....
        /*0794*/ 	.word	0x00002b20
        /*0798*/ 	.word	0x000000ff
        /*079c*/ 	.word	0x00000000
        /*07a0*/ 	.short	0x010a
        /*07a2*/ 	.byte	0x05
	.zero		1


	//   ....[108]....
        /*07a4*/ 	.word	0x00002bb0
        /*07a8*/ 	.word	0x000000ff
        /*07ac*/ 	.word	0x00000000
        /*07b0*/ 	.short	0x010a
        /*07b2*/ 	.byte	0x05
	.zero		1


	//   ....[109]....
        /*07b4*/ 	.word	0x00002c40
        /*07b8*/ 	.word	0x000000ff
        /*07bc*/ 	.word	0x00000000
        /*07c0*/ 	.short	0x010a
        /*07c2*/ 	.byte	0x05
	.zero		1


	//   ....[110]....
        /*07c4*/ 	.word	0x00002cd0
        /*07c8*/ 	.word	0x000000ff
        /*07cc*/ 	.word	0x00000000
        /*07d0*/ 	.short	0x010a
        /*07d2*/ 	.byte	0x05
	.zero		1


	//   ....[111]....
        /*07d4*/ 	.word	0x00002d60
        /*07d8*/ 	.word	0x000000ff
        /*07dc*/ 	.word	0x00000000
        /*07e0*/ 	.short	0x010a
        /*07e2*/ 	.byte	0x05
	.zero		1


	//   ....[112]....
        /*07e4*/ 	.word	0x00002df0
        /*07e8*/ 	.word	0x000000ff
        /*07ec*/ 	.word	0x00000000
        /*07f0*/ 	.short	0x010a
        /*07f2*/ 	.byte	0x05
	.zero		1


	//   ....[113]....
        /*07f4*/ 	.word	0x00002e80
        /*07f8*/ 	.word	0x000000ff
        /*07fc*/ 	.word	0x00000000
        /*0800*/ 	.short	0x010a
        /*0802*/ 	.byte	0x05
	.zero		1


	//   ....[114]....
        /*0804*/ 	.word	0x00002f10
        /*0808*/ 	.word	0x000000ff
        /*080c*/ 	.word	0x00000000
        /*0810*/ 	.short	0x010a
        /*0812*/ 	.byte	0x05
	.zero		1


	//   ....[115]....
        /*0814*/ 	.word	0x00002fa0
        /*0818*/ 	.word	0x000000ff
        /*081c*/ 	.word	0x00000000
        /*0820*/ 	.short	0x010a
        /*0822*/ 	.byte	0x05
	.zero		1


	//   ....[116]....
        /*0824*/ 	.word	0x00003030
        /*0828*/ 	.word	0x000000ff
        /*082c*/ 	.word	0x00000000
        /*0830*/ 	.short	0x010a
        /*0832*/ 	.byte	0x05
	.zero		1


	//   ....[117]....
        /*0834*/ 	.word	0x000030c0
        /*0838*/ 	.word	0x000000ff
        /*083c*/ 	.word	0x00000000
        /*0840*/ 	.short	0x010a
        /*0842*/ 	.byte	0x05
	.zero		1


	//   ....[118]....
        /*0844*/ 	.word	0x00003150
        /*0848*/ 	.word	0x000000ff
        /*084c*/ 	.word	0x00000000
        /*0850*/ 	.short	0x010a
        /*0852*/ 	.byte	0x05
	.zero		1


	//   ....[119]....
        /*0854*/ 	.word	0x000031e0
        /*0858*/ 	.word	0x000000ff
        /*085c*/ 	.word	0x00000000
        /*0860*/ 	.short	0x010a
        /*0862*/ 	.byte	0x05
	.zero		1


	//   ....[120]....
        /*0864*/ 	.word	0x00003270
        /*0868*/ 	.word	0x000000ff
        /*086c*/ 	.word	0x00000000
        /*0870*/ 	.short	0x010a
        /*0872*/ 	.byte	0x05
	.zero		1


	//   ....[121]....
        /*0874*/ 	.word	0x00003300
        /*0878*/ 	.word	0x000000ff
        /*087c*/ 	.word	0x00000000
        /*0880*/ 	.short	0x010a
        /*0882*/ 	.byte	0x05
	.zero		1


	//   ....[122]....
        /*0884*/ 	.word	0x00003390
        /*0888*/ 	.word	0x000000ff
        /*088c*/ 	.word	0x00000000
        /*0890*/ 	.short	0x010a
        /*0892*/ 	.byte	0x05
	.zero		1


	//   ....[123]....
        /*0894*/ 	.word	0x00003420
        /*0898*/ 	.word	0x000000ff
        /*089c*/ 	.word	0x00000000
        /*08a0*/ 	.short	0x010a
        /*08a2*/ 	.byte	0x05
	.zero		1


	//   ....[124]....
        /*08a4*/ 	.word	0x000034b0
        /*08a8*/ 	.word	0x000000ff
        /*08ac*/ 	.word	0x00000000
        /*08b0*/ 	.short	0x010a
        /*08b2*/ 	.byte	0x05
	.zero		1


	//   ....[125]....
        /*08b4*/ 	.word	0x00003540
        /*08b8*/ 	.word	0x000000ff
        /*08bc*/ 	.word	0x00000000
        /*08c0*/ 	.short	0x010a
        /*08c2*/ 	.byte	0x05
	.zero		1


	//   ....[126]....
        /*08c4*/ 	.word	0x000035d0
        /*08c8*/ 	.word	0x000000ff
        /*08cc*/ 	.word	0x00000000
        /*08d0*/ 	.short	0x010a
        /*08d2*/ 	.byte	0x05
	.zero		1


	//   ....[127]....
        /*08d4*/ 	.word	0x00003660
        /*08d8*/ 	.word	0x000000ff
        /*08dc*/ 	.word	0x00000000
        /*08e0*/ 	.short	0x010a
        /*08e2*/ 	.byte	0x05
	.zero		1


	//   ....[128]....
        /*08e4*/ 	.word	0x000036f0
        /*08e8*/ 	.word	0x000000ff
        /*08ec*/ 	.word	0x00000000
        /*08f0*/ 	.short	0x010a
        /*08f2*/ 	.byte	0x05
	.zero		1


	//   ....[129]....
        /*08f4*/ 	.word	0x00003780
        /*08f8*/ 	.word	0x000000ff
        /*08fc*/ 	.word	0x00000000
        /*0900*/ 	.short	0x010a
        /*0902*/ 	.byte	0x05
	.zero		1


	//   ....[130]....
        /*0904*/ 	.word	0x00003810
        /*0908*/ 	.word	0x000000ff
        /*090c*/ 	.word	0x00000000
        /*0910*/ 	.short	0x010a
        /*0912*/ 	.byte	0x05
	.zero		1


	//   ....[131]....
        /*0914*/ 	.word	0x000038a0
        /*0918*/ 	.word	0x000000ff
        /*091c*/ 	.word	0x00000000
        /*0920*/ 	.short	0x010a
        /*0922*/ 	.byte	0x05
	.zero		1


	//   ....[132]....
        /*0924*/ 	.word	0x00003940
        /*0928*/ 	.word	0x00000000
        /*092c*/ 	.word	0x00000000
        /*0930*/ 	.short	0x010a
        /*0932*/ 	.byte	0xff
	.zero		1


	//   ....[133]....
        /*0934*/ 	.word	0x00003a60
        /*0938*/ 	.word	0x00000000
        /*093c*/ 	.word	0x000002a0
        /*0940*/ 	.short	0x010a
        /*0942*/ 	.byte	0xff
	.zero		1


	//   ....[134]....
        /*0944*/ 	.word	0x00003ac0
        /*0948*/ 	.word	0x00000004
        /*094c*/ 	.word	0x00000000
        /*0950*/ 	.short	0x0101
        /*0952*/ 	.byte	0xff
	.zero		1


	//   ....[135]....
        /*0954*/ 	.word	0x00003ae0
        /*0958*/ 	.word	0x000000ff
        /*095c*/ 	.word	0x00000250
        /*0960*/ 	.short	0x010a
        /*0962*/ 	.byte	0x05
	.zero		1


	//   ....[136]....
        /*0964*/ 	.word	0x00003c00
        /*0968*/ 	.word	0x00000000
        /*096c*/ 	.word	0x00000240
        /*0970*/ 	.short	0x010a
        /*0972*/ 	.byte	0xff
	.zero		1


	//   ....[137]....
        /*0974*/ 	.word	0x00003d10
        /*0978*/ 	.word	0x00000000
        /*097c*/ 	.word	0x00000000
        /*0980*/ 	.short	0x0101
        /*0982*/ 	.byte	0xff
	.zero		1


	//   ....[138]....
        /*0984*/ 	.word	0x00003da0
        /*0988*/ 	.word	0x000000ff
        /*098c*/ 	.word	0x00000250
        /*0990*/ 	.short	0x0106
        /*0992*/ 	.byte	0x05
	.zero		1


	//   ....[139]....
        /*0994*/ 	.word	0x00003dc0
        /*0998*/ 	.word	0x000000ff
        /*099c*/ 	.word	0x00000250
        /*09a0*/ 	.short	0x010a
        /*09a2*/ 	.byte	0x05
	.zero		1


	//   ....[140]....
        /*09a4*/ 	.word	0x00003e50
        /*09a8*/ 	.word	0x000000ff
        /*09ac*/ 	.word	0x00000250
        /*09b0*/ 	.short	0x0106
        /*09b2*/ 	.byte	0x04
	.zero		1


	//   ....[141]....
        /*09b4*/ 	.word	0x00003e90
        /*09b8*/ 	.word	0x00000000
        /*09bc*/ 	.word	0x00000250
        /*09c0*/ 	.short	0x010a
        /*09c2*/ 	.byte	0xff
	.zero		1


	//   ....[142]....
        /*09c4*/ 	.word	0x00004350
        /*09c8*/ 	.word	0x00000000
        /*09cc*/ 	.word	0x00000240
        /*09d0*/ 	.short	0x010a
        /*09d2*/ 	.byte	0xff
	.zero		1


	//   ....[143]....
        /*09d4*/ 	.word	0x00004450
        /*09d8*/ 	.word	0x00000003
        /*09dc*/ 	.word	0x00000000
        /*09e0*/ 	.short	0x0101
        /*09e2*/ 	.byte	0xff
	.zero		1


	//   ....[144]....
        /*09e4*/ 	.word	0x00004460
        /*09e8*/ 	.word	0x000000ff
        /*09ec*/ 	.word	0x00000000
        /*09f0*/ 	.short	0x010a
        /*09f2*/ 	.byte	0x04
	.zero		1


	//   ....[145]....
        /*09f4*/ 	.word	0x00004480
        /*09f8*/ 	.word	0x000000ff
        /*09fc*/ 	.word	0x00000280
        /*0a00*/ 	.short	0x010a
        /*0a02*/ 	.byte	0x09
	.zero		1


	//   ....[146]....
        /*0a04*/ 	.word	0x00004560
        /*0a08*/ 	.word	0x000000ff
        /*0a0c*/ 	.word	0x00000000
        /*0a10*/ 	.short	0x010a
        /*0a12*/ 	.byte	0x07
	.zero		1


	//   ....[147]....
        /*0a14*/ 	.word	0x00004680
        /*0a18*/ 	.word	0x000000ff
        /*0a1c*/ 	.word	0x00000000
        /*0a20*/ 	.short	0x010a
        /*0a22*/ 	.byte	0x04
	.zero		1


	//   ....[148]....
        /*0a24*/ 	.word	0x00004860
        /*0a28*/ 	.word	0x000000ff
        /*0a2c*/ 	.word	0x00000000
        /*0a30*/ 	.short	0x010a
        /*0a32*/ 	.byte	0x05
	.zero		1


	//   ....[149]....
        /*0a34*/ 	.word	0x000048f0
        /*0a38*/ 	.word	0x000000ff
        /*0a3c*/ 	.word	0x00000000
        /*0a40*/ 	.short	0x010a
        /*0a42*/ 	.byte	0x05
	.zero		1


	//   ....[150]....
        /*0a44*/ 	.word	0x00004980
        /*0a48*/ 	.word	0x000000ff
        /*0a4c*/ 	.word	0x00000000
        /*0a50*/ 	.short	0x010a
        /*0a52*/ 	.byte	0x05
	.zero		1


	//   ....[151]....
        /*0a54*/ 	.word	0x00004a10
        /*0a58*/ 	.word	0x000000ff
        /*0a5c*/ 	.word	0x00000000
        /*0a60*/ 	.short	0x010a
        /*0a62*/ 	.byte	0x07
	.zero		1


	//   ....[152]....
        /*0a64*/ 	.word	0x00004e50
        /*0a68*/ 	.word	0x00000000
        /*0a6c*/ 	.word	0x00000240
        /*0a70*/ 	.short	0x010a
        /*0a72*/ 	.byte	0xff
	.zero		1


	//   ....[153]....
        /*0a74*/ 	.word	0x00004f40
        /*0a78*/ 	.word	0x00000000
        /*0a7c*/ 	.word	0x00000000
        /*0a80*/ 	.short	0x0101
        /*0a82*/ 	.byte	0xff
	.zero		1


	//   ....[154]....
        /*0a84*/ 	.word	0x00005260
        /*0a88*/ 	.word	0x000000ff
        /*0a8c*/ 	.word	0x00000238
        /*0a90*/ 	.short	0x010a
        /*0a92*/ 	.byte	0x06
	.zero		1


	//   ....[155]....
        /*0a94*/ 	.word	0x000053e0
        /*0a98*/ 	.word	0x000000ff
        /*0a9c*/ 	.word	0x00000228
        /*0aa0*/ 	.short	0x010a
        /*0aa2*/ 	.byte	0x06
	.zero		1


	//   ....[156]....
        /*0aa4*/ 	.word	0x00005710
        /*0aa8*/ 	.word	0x000000ff
        /*0aac*/ 	.word	0x00000220
        /*0ab0*/ 	.short	0x010b
        /*0ab2*/ 	.byte	0x06
	.zero		1


	//   ....[157]....
        /*0ab4*/ 	.word	0x00005730
        /*0ab8*/ 	.word	0x000000ff
        /*0abc*/ 	.word	0x00000000
        /*0ac0*/ 	.short	0x0101
        /*0ac2*/ 	.byte	0x25
	.zero		1


	//   ....[158]....
        /*0ac4*/ 	.word	0x00005770
        /*0ac8*/ 	.word	0x00000000
        /*0acc*/ 	.word	0x00000228
        /*0ad0*/ 	.short	0x010a
        /*0ad2*/ 	.byte	0xff
	.zero		1


	//   ....[159]....
        /*0ad4*/ 	.word	0x00005aa0
        /*0ad8*/ 	.word	0x00000000
        /*0adc*/ 	.word	0x00000240
        /*0ae0*/ 	.short	0x010a
        /*0ae2*/ 	.byte	0xff
	.zero		1


	//   ....[160]....
        /*0ae4*/ 	.word	0x00005bb0
        /*0ae8*/ 	.word	0x00000000
        /*0aec*/ 	.word	0x00000000
        /*0af0*/ 	.short	0x0101
        /*0af2*/ 	.byte	0xff
	.zero		1


	//   ....[161]....
        /*0af4*/ 	.word	0x00006550
        /*0af8*/ 	.word	0x000000ff
        /*0afc*/ 	.word	0x00000220
        /*0b00*/ 	.short	0x010a
        /*0b02*/ 	.byte	0x2b
	.zero		1


	//   ....[162]....
        /*0b04*/ 	.word	0x00006560
        /*0b08*/ 	.word	0x0000009c
        /*0b0c*/ 	.word	0x00000260
        /*0b10*/ 	.short	0x010a
        /*0b12*/ 	.byte	0xff
	.zero		1


	//   ....[163]....
        /*0b14*/ 	.word	0x000066f0
        /*0b18*/ 	.word	0x000000ff
        /*0b1c*/ 	.word	0x00000220
        /*0b20*/ 	.short	0x010a
        /*0b22*/ 	.byte	0x2b
	.zero		1


	//   ....[164]....
        /*0b24*/ 	.word	0x000067f0
        /*0b28*/ 	.word	0x000000ff
        /*0b2c*/ 	.word	0x00000000
        /*0b30*/ 	.short	0x0101
        /*0b32*/ 	.byte	0x04
	.zero		1


	//   ....[165]....
        /*0b34*/ 	.word	0x00006850
        /*0b38*/ 	.word	0x0000009c
        /*0b3c*/ 	.word	0x00000260
        /*0b40*/ 	.short	0x010a
        /*0b42*/ 	.byte	0xff
	.zero		1


	//   ....[166]....
        /*0b44*/ 	.word	0x00006c10
        /*0b48*/ 	.word	0x000000ff
        /*0b4c*/ 	.word	0x00000000
        /*0b50*/ 	.short	0x0101
        /*0b52*/ 	.byte	0x05
	.zero		1


	//   ....[167]....
        /*0b54*/ 	.word	0x00007cc0
        /*0b58*/ 	.word	0x00000003
        /*0b5c*/ 	.word	0x000002b0
        /*0b60*/ 	.short	0x010a
        /*0b62*/ 	.byte	0xff
	.zero		1


	//   ....[168]....
        /*0b64*/ 	.word	0x00007d20
        /*0b68*/ 	.word	0x00000002
        /*0b6c*/ 	.word	0x00000110
        /*0b70*/ 	.short	0x010a
        /*0b72*/ 	.byte	0xff
	.zero		1


	//   ....[169]....
        /*0b74*/ 	.word	0x00007d80
        /*0b78*/ 	.word	0x00000002
        /*0b7c*/ 	.word	0x00000110
        /*0b80*/ 	.short	0x010a
        /*0b82*/ 	.byte	0xff
	.zero		1


	//   ....[170]....
        /*0b84*/ 	.word	0x00007dd0
        /*0b88*/ 	.word	0x00000002
        /*0b8c*/ 	.word	0x00000240
        /*0b90*/ 	.short	0x010a
        /*0b92*/ 	.byte	0xff
	.zero		1


	//   ....[171]....
        /*0b94*/ 	.word	0x00007e30
        /*0b98*/ 	.word	0x00000000
        /*0b9c*/ 	.word	0x00000000
        /*0ba0*/ 	.short	0x010a
        /*0ba2*/ 	.byte	0xff
	.zero		1


	//   ....[172]....
        /*0ba4*/ 	.word	0x00007e90
        /*0ba8*/ 	.word	0x00000000
        /*0bac*/ 	.word	0x00000000
        /*0bb0*/ 	.short	0x010a
        /*0bb2*/ 	.byte	0xff
	.zero		1


	//   ....[173]....
        /*0bb4*/ 	.word	0x00007ef0
        /*0bb8*/ 	.word	0x00000000
        /*0bbc*/ 	.word	0x00000000
        /*0bc0*/ 	.short	0x010a
        /*0bc2*/ 	.byte	0xff
	.zero		1


	//   ....[174]....
        /*0bc4*/ 	.word	0x00007f50
        /*0bc8*/ 	.word	0x00000000
        /*0bcc*/ 	.word	0x00000000
        /*0bd0*/ 	.short	0x010a
        /*0bd2*/ 	.byte	0xff
	.zero		1


	//   ....[175]....
        /*0bd4*/ 	.word	0x00007fb0
        /*0bd8*/ 	.word	0x00000000
        /*0bdc*/ 	.word	0x00000000
        /*0be0*/ 	.short	0x010a
        /*0be2*/ 	.byte	0xff
	.zero		1


	//   ....[176]....
        /*0be4*/ 	.word	0x00008010
        /*0be8*/ 	.word	0x00000000
        /*0bec*/ 	.word	0x00000000
        /*0bf0*/ 	.short	0x010a
        /*0bf2*/ 	.byte	0xff
	.zero		1


	//   ....[177]....
        /*0bf4*/ 	.word	0x00008070
        /*0bf8*/ 	.word	0x00000000
        /*0bfc*/ 	.word	0x00000000
        /*0c00*/ 	.short	0x010a
        /*0c02*/ 	.byte	0xff
	.zero		1


	//   ....[178]....
        /*0c04*/ 	.word	0x000080d0
        /*0c08*/ 	.word	0x00000000
        /*0c0c*/ 	.word	0x00000000
        /*0c10*/ 	.short	0x010a
        /*0c12*/ 	.byte	0xff
	.zero		1


	//   ....[179]....
        /*0c14*/ 	.word	0x00008130
        /*0c18*/ 	.word	0x00000000
        /*0c1c*/ 	.word	0x00000000
        /*0c20*/ 	.short	0x010a
        /*0c22*/ 	.byte	0xff
	.zero		1


	//   ....[180]....
        /*0c24*/ 	.word	0x00008190
        /*0c28*/ 	.word	0x00000000
        /*0c2c*/ 	.word	0x00000000
        /*0c30*/ 	.short	0x010a
        /*0c32*/ 	.byte	0xff
	.zero		1


	//   ....[181]....
        /*0c34*/ 	.word	0x000081f0
        /*0c38*/ 	.word	0x00000000
        /*0c3c*/ 	.word	0x00000000
        /*0c40*/ 	.short	0x010a
        /*0c42*/ 	.byte	0xff
	.zero		1


	//   ....[182]....
        /*0c44*/ 	.word	0x00008250
        /*0c48*/ 	.word	0x00000000
        /*0c4c*/ 	.word	0x00000000
        /*0c50*/ 	.short	0x010a
        /*0c52*/ 	.byte	0xff
	.zero		1


	//   ....[183]....
        /*0c54*/ 	.word	0x000082b0
        /*0c58*/ 	.word	0x00000000
        /*0c5c*/ 	.word	0x00000000
        /*0c60*/ 	.short	0x010a
        /*0c62*/ 	.byte	0xff
	.zero		1


	//   ....[184]....
        /*0c64*/ 	.word	0x00008310
        /*0c68*/ 	.word	0x00000000
        /*0c6c*/ 	.word	0x00000000
        /*0c70*/ 	.short	0x010a
        /*0c72*/ 	.byte	0xff
	.zero		1


	//   ....[185]....
        /*0c74*/ 	.word	0x00008370
        /*0c78*/ 	.word	0x00000000
        /*0c7c*/ 	.word	0x00000000
        /*0c80*/ 	.short	0x010a
        /*0c82*/ 	.byte	0xff
	.zero		1


	//   ....[186]....
        /*0c84*/ 	.word	0x000083d0
        /*0c88*/ 	.word	0x00000000
        /*0c8c*/ 	.word	0x00000000
        /*0c90*/ 	.short	0x010a
        /*0c92*/ 	.byte	0xff
	.zero		1


	//   ....[187]....
        /*0c94*/ 	.word	0x00008430
        /*0c98*/ 	.word	0x00000000
        /*0c9c*/ 	.word	0x00000000
        /*0ca0*/ 	.short	0x010a
        /*0ca2*/ 	.byte	0xff
	.zero		1


	//   ....[188]....
        /*0ca4*/ 	.word	0x00008490
        /*0ca8*/ 	.word	0x00000000
        /*0cac*/ 	.word	0x00000000
        /*0cb0*/ 	.short	0x010a
        /*0cb2*/ 	.byte	0xff
	.zero		1


	//   ....[189]....
        /*0cb4*/ 	.word	0x000084f0
        /*0cb8*/ 	.word	0x00000000
        /*0cbc*/ 	.word	0x00000000
        /*0cc0*/ 	.short	0x010a
        /*0cc2*/ 	.byte	0xff
	.zero		1


	//   ....[190]....
        /*0cc4*/ 	.word	0x00008550
        /*0cc8*/ 	.word	0x00000000
        /*0ccc*/ 	.word	0x00000000
        /*0cd0*/ 	.short	0x010a
        /*0cd2*/ 	.byte	0xff
	.zero		1


	//   ....[191]....
        /*0cd4*/ 	.word	0x000085b0
        /*0cd8*/ 	.word	0x00000000
        /*0cdc*/ 	.word	0x00000000
        /*0ce0*/ 	.short	0x010a
        /*0ce2*/ 	.byte	0xff
	.zero		1


	//   ....[192]....
        /*0ce4*/ 	.word	0x00008610
        /*0ce8*/ 	.word	0x00000000
        /*0cec*/ 	.word	0x00000000
        /*0cf0*/ 	.short	0x010a
        /*0cf2*/ 	.byte	0xff
	.zero		1


	//   ....[193]....
        /*0cf4*/ 	.word	0x00008670
        /*0cf8*/ 	.word	0x00000000
        /*0cfc*/ 	.word	0x00000000
        /*0d00*/ 	.short	0x010a
        /*0d02*/ 	.byte	0xff
	.zero		1


	//   ....[194]....
        /*0d04*/ 	.word	0x000086d0
        /*0d08*/ 	.word	0x00000000
        /*0d0c*/ 	.word	0x00000000
        /*0d10*/ 	.short	0x010a
        /*0d12*/ 	.byte	0xff
	.zero		1


	//   ....[195]....
        /*0d14*/ 	.word	0x00008730
        /*0d18*/ 	.word	0x00000000
        /*0d1c*/ 	.word	0x00000000
        /*0d20*/ 	.short	0x010a
        /*0d22*/ 	.byte	0xff
	.zero		1


	//   ....[196]....
        /*0d24*/ 	.word	0x00008790
        /*0d28*/ 	.word	0x00000000
        /*0d2c*/ 	.word	0x00000000
        /*0d30*/ 	.short	0x010a
        /*0d32*/ 	.byte	0xff
	.zero		1


	//   ....[197]....
        /*0d34*/ 	.word	0x000087f0
        /*0d38*/ 	.word	0x00000000
        /*0d3c*/ 	.word	0x00000000
        /*0d40*/ 	.short	0x010a
        /*0d42*/ 	.byte	0xff
	.zero		1


	//   ....[198]....
        /*0d44*/ 	.word	0x00008850
        /*0d48*/ 	.word	0x00000000
        /*0d4c*/ 	.word	0x00000000
        /*0d50*/ 	.short	0x010a
        /*0d52*/ 	.byte	0xff
	.zero		1


	//   ....[199]....
        /*0d54*/ 	.word	0x000088b0
        /*0d58*/ 	.word	0x00000000
        /*0d5c*/ 	.word	0x00000000
        /*0d60*/ 	.short	0x010a
        /*0d62*/ 	.byte	0xff
	.zero		1


	//   ....[200]....
        /*0d64*/ 	.word	0x00008910
        /*0d68*/ 	.word	0x00000000
        /*0d6c*/ 	.word	0x00000000
        /*0d70*/ 	.short	0x010a
        /*0d72*/ 	.byte	0xff
	.zero		1


	//   ....[201]....
        /*0d74*/ 	.word	0x00008970
        /*0d78*/ 	.word	0x00000000
        /*0d7c*/ 	.word	0x00000000
        /*0d80*/ 	.short	0x010a
        /*0d82*/ 	.byte	0xff
	.zero		1


	//   ....[202]....
        /*0d84*/ 	.word	0x000089d0
        /*0d88*/ 	.word	0x00000000
        /*0d8c*/ 	.word	0x00000000
        /*0d90*/ 	.short	0x010a
        /*0d92*/ 	.byte	0xff
	.zero		1


	//   ....[203]....
        /*0d94*/ 	.word	0x00008a30
        /*0d98*/ 	.word	0x00000000
        /*0d9c*/ 	.word	0x00000000
        /*0da0*/ 	.short	0x010a
        /*0da2*/ 	.byte	0xff
	.zero		1


	//   ....[204]....
        /*0da4*/ 	.word	0x00008a80
        /*0da8*/ 	.word	0x00000000
        /*0dac*/ 	.word	0x000002a0
        /*0db0*/ 	.short	0x010a
        /*0db2*/ 	.byte	0xff
	.zero		1


	//   ....[205]....
        /*0db4*/ 	.word	0x00008ae0
        /*0db8*/ 	.word	0x00000000
        /*0dbc*/ 	.word	0x00000250
        /*0dc0*/ 	.short	0x010a
        /*0dc2*/ 	.byte	0xff
	.zero		1


	//   ....[206]....
        /*0dc4*/ 	.word	0x00008b30
        /*0dc8*/ 	.word	0x00000000
        /*0dcc*/ 	.word	0x00000240
        /*0dd0*/ 	.short	0x010a
        /*0dd2*/ 	.byte	0xff
	.zero		1


	//   ....[207]....
        /*0dd4*/ 	.word	0x00008b90
        /*0dd8*/ 	.word	0x00000000
        /*0ddc*/ 	.word	0x00000250
        /*0de0*/ 	.short	0x010a
        /*0de2*/ 	.byte	0xff
	.zero		1


	//   ....[208]....
        /*0de4*/ 	.word	0x00008be0
        /*0de8*/ 	.word	0x00000000
        /*0dec*/ 	.word	0x00000240
        /*0df0*/ 	.short	0x010a
        /*0df2*/ 	.byte	0xff
	.zero		1


	//   ....[209]....
        /*0df4*/ 	.word	0x00008c40
        /*0df8*/ 	.word	0x00000003
        /*0dfc*/ 	.word	0x00000280
        /*0e00*/ 	.short	0x010a
        /*0e02*/ 	.byte	0xff
	.zero		1


	//   ....[210]....
        /*0e04*/ 	.word	0x00008ca0
        /*0e08*/ 	.word	0x00000000
        /*0e0c*/ 	.word	0x00000000
        /*0e10*/ 	.short	0x010a
        /*0e12*/ 	.byte	0xff
	.zero		1


	//   ....[211]....
        /*0e14*/ 	.word	0x00008d00
        /*0e18*/ 	.word	0x00000000
        /*0e1c*/ 	.word	0x00000000
        /*0e20*/ 	.short	0x010a
        /*0e22*/ 	.byte	0xff
	.zero		1


	//   ....[212]....
        /*0e24*/ 	.word	0x00008d60
        /*0e28*/ 	.word	0x00000000
        /*0e2c*/ 	.word	0x00000000
        /*0e30*/ 	.short	0x010a
        /*0e32*/ 	.byte	0xff
	.zero		1


	//   ....[213]....
        /*0e34*/ 	.word	0x00008dc0
        /*0e38*/ 	.word	0x00000000
        /*0e3c*/ 	.word	0x00000000
        /*0e40*/ 	.short	0x010a
        /*0e42*/ 	.byte	0xff
	.zero		1


	//   ....[214]....
        /*0e44*/ 	.word	0x00008e20
        /*0e48*/ 	.word	0x00000000
        /*0e4c*/ 	.word	0x00000000
        /*0e50*/ 	.short	0x010a
        /*0e52*/ 	.byte	0xff
	.zero		1


	//   ....[215]....
        /*0e54*/ 	.word	0x00008e70
        /*0e58*/ 	.word	0x00000000
        /*0e5c*/ 	.word	0x00000240
        /*0e60*/ 	.short	0x010a
        /*0e62*/ 	.byte	0xff
	.zero		1


	//   ....[216]....
        /*0e64*/ 	.word	0x00008ed0
        /*0e68*/ 	.word	0x00000000
        /*0e6c*/ 	.word	0x00000238
        /*0e70*/ 	.short	0x010a
        /*0e72*/ 	.byte	0xff
	.zero		1


	//   ....[217]....
        /*0e74*/ 	.word	0x00008f30
        /*0e78*/ 	.word	0x00000003
        /*0e7c*/ 	.word	0x00000228
        /*0e80*/ 	.short	0x010a
        /*0e82*/ 	.byte	0xff
	.zero		1


	//   ....[218]....
        /*0e84*/ 	.word	0x00008f80
        /*0e88*/ 	.word	0x00000000
        /*0e8c*/ 	.word	0x00000240
        /*0e90*/ 	.short	0x010a
        /*0e92*/ 	.byte	0xff
	.zero		1


	//   ....[219]....
        /*0e94*/ 	.word	0x00008fe0
        /*0e98*/ 	.word	0x00000000
        /*0e9c*/ 	.word	0x00000220
        /*0ea0*/ 	.short	0x010a
        /*0ea2*/ 	.byte	0xff
	.zero		1


	//   ....[220]....
        /*0ea4*/ 	.word	0x00009030
        /*0ea8*/ 	.word	0x0000009c
        /*0eac*/ 	.word	0x00000260
        /*0eb0*/ 	.short	0x010a
        /*0eb2*/ 	.byte	0xff
	.zero		1


	//----- nvinfo : EIATTR_NUM_MBARRIERS
	.align		4
.L_47:
        /*0eb4*/ 	.byte	0x03, 0x38
        /*0eb6*/ 	.short	0x0058


	//----- nvinfo : EIATTR_EXIT_INSTR_OFFSETS
	.align		4
        /*0eb8*/ 	.byte	0x04, 0x1c
        /*0eba*/ 	.short	(.L_49 - .L_48)


	//   ....[0]....
.L_48:
        /*0ebc*/ 	.word	0x00003970


	//   ....[1]....
        /*0ec0*/ 	.word	0x00003e60


	//   ....[2]....
        /*0ec4*/ 	.word	0x00003ec0


	//   ....[3]....
        /*0ec8*/ 	.word	0x00004c70


	//   ....[4]....
        /*0ecc*/ 	.word	0x000057a0


	//   ....[5]....
        /*0ed0*/ 	.word	0x000057e0


	//   ....[6]....
        /*0ed4*/ 	.word	0x00007cb0


	//----- nvinfo : EIATTR_MAX_THREADS
	.align		4
.L_49:
        /*0ed8*/ 	.byte	0x04, 0x05
        /*0eda*/ 	.short	(.L_51 - .L_50)
.L_50:
        /*0edc*/ 	.word	0x00000100
        /*0ee0*/ 	.word	0x00000001
        /*0ee4*/ 	.word	0x00000001


	//----- nvinfo : EIATTR_CRS_STACK_SIZE
	.align		4
.L_51:
        /*0ee8*/ 	.byte	0x04, 0x1e
        /*0eea*/ 	.short	(.L_53 - .L_52)
.L_52:
        /*0eec*/ 	.word	0x00000000


	//----- nvinfo : EIATTR_CBANK_PARAM_SIZE
	.align		4
.L_53:
        /*0ef0*/ 	.byte	0x03, 0x19
        /*0ef2*/ 	.short	0x0800


	//----- nvinfo : EIATTR_PARAM_CBANK
	.align		4
        /*0ef4*/ 	.byte	0x04, 0x0a
        /*0ef6*/ 	.short	(.L_55 - .L_54)
	.align		4
.L_54:
        /*0ef8*/ 	.word	index@(.nv.constant0._ZN7cutlass13device_kernelINS_4gemm6kernel13GemmUniversalIN4cute5tupleIJiiiiEEENS1_10collective13CollectiveMmaINS1_35MainloopSm100TmaUmmaWarpSpecializedILi34ELi2ELi4ENS5_IJNS4_1CILi1EEESB_SB_EEEEENS5_IJNSA_ILi128EEENSA_ILi64EEENSA_ILi32EEEEEENS_12float_e4m3_tENS5_IJSB_llEEESI_SJ_NS4_8TiledMMAINS4_8MMA_AtomIJNS4_10MMA_TraitsINS4_19SM100_MMA_F8F6F4_SSEJSI_SI_fSE_SF_NS4_17integral_constantINS4_4UMMA5MajorELSQ_1EEESR_NSO_INSP_7ScaleInELSS_0EEEST_EEEEEENS4_6LayoutISC_NS5_IJNSA_ILi0EEESX_SX_EEEEENS5_IJNS4_10UnderscoreES10_S10_EEEEENS4_13SM90_TMA_LOADENS4_14ComposedLayoutINS4_7SwizzleILi3ELi4ELi3EEENS4_18smem_ptr_flag_bitsILi8EEENSW_INS5_IJSE_NSA_ILi8EEEEEENS5_IJSB_SE_EEEEEEEvNS4_8identityES13_NS14_INS15_ILi2ELi4ELi3EEES18_NSW_INS5_IJSF_S19_EEENS5_IJSB_SF_EEEEEEEvS1E_EENS_8epilogue10collective18CollectiveEpilogueINS1L_23Sm100TmaWarpSpecializedILi1ELi1ELi64ELb0ELb0EEEJSH_NS5_IJNSW_ISE_SB_EENSW_ISF_SB_EEEEESI_NS5_IJlSB_lEEESI_S1T_NS1L_6fusion15FusionCallbacksIS1P_NS1U_17LinearCombinationISI_fSI_fLNS_15FloatRoundStyleE2EEESH_S1S_JEEENS4_5SM1004TMEM4LOAD26SM100_TMEM_LOAD_32dp32b64xES13_NS14_IS1F_S18_NSW_INS5_IJS19_SF_EEENS5_IJSF_SB_EEEEEEENS4_39AutoVectorizingCopyWithAssumedAlignmentILi128EEENS4_14SM90_TMA_STOREES27_S29_S29_EEEvvEEEEvNT_6ParamsE)
        /*0efc*/ 	.short	0x0380
        /*0efe*/ 	.short	0x0800


	//----- nvinfo : EIATTR_SW_WAR
	.align		4
.L_55:
        /*0f00*/ 	.byte	0x04, 0x36
        /*0f02*/ 	.short	(.L_57 - .L_56)
.L_56:
        /*0f04*/ 	.word	0x00000008
.L_57:


//--------------------- .nv.callgraph             --------------------------
	.section	.nv.callgraph,"",@"SHT_CUDA_CALLGRAPH"
	.align	4
	.sectionentsize	8
	.align		4
        /*0000*/ 	.word	0x00000000
	.align		4
        /*0004*/ 	.word	0xffffffff
	.align		4
        /*0008*/ 	.word	index@(_ZN7cutlass13device_kernelINS_4gemm6kernel13GemmUniversalIN4cute5tupleIJiiiiEEENS1_10collective13CollectiveMmaINS1_35MainloopSm100TmaUmmaWarpSpecializedILi34ELi2ELi4ENS5_IJNS4_1CILi1EEESB_SB_EEEEENS5_IJNSA_ILi128EEENSA_ILi64EEENSA_ILi32EEEEEENS_12float_e4m3_tENS5_IJSB_llEEESI_SJ_NS4_8TiledMMAINS4_8MMA_AtomIJNS4_10MMA_TraitsINS4_19SM100_MMA_F8F6F4_SSEJSI_SI_fSE_SF_NS4_17integral_constantINS4_4UMMA5MajorELSQ_1EEESR_NSO_INSP_7ScaleInELSS_0EEEST_EEEEEENS4_6LayoutISC_NS5_IJNSA_ILi0EEESX_SX_EEEEENS5_IJNS4_10UnderscoreES10_S10_EEEEENS4_13SM90_TMA_LOADENS4_14ComposedLayoutINS4_7SwizzleILi3ELi4ELi3EEENS4_18smem_ptr_flag_bitsILi8EEENSW_INS5_IJSE_NSA_ILi8EEEEEENS5_IJSB_SE_EEEEEEEvNS4_8identityES13_NS14_INS15_ILi2ELi4ELi3EEES18_NSW_INS5_IJSF_S19_EEENS5_IJSB_SF_EEEEEEEvS1E_EENS_8epilogue10collective18CollectiveEpilogueINS1L_23Sm100TmaWarpSpecializedILi1ELi1ELi64ELb0ELb0EEEJSH_NS5_IJNSW_ISE_SB_EENSW_ISF_SB_EEEEESI_NS5_IJlSB_lEEESI_S1T_NS1L_6fusion15FusionCallbacksIS1P_NS1U_17LinearCombinationISI_fSI_fLNS_15FloatRoundStyleE2EEESH_S1S_JEEENS4_5SM1004TMEM4LOAD26SM100_TMEM_LOAD_32dp32b64xES13_NS14_IS1F_S18_NSW_INS5_IJS19_SF_EEENS5_IJSF_SB_EEEEEEENS4_39AutoVectorizingCopyWithAssumedAlignmentILi128EEENS4_14SM90_TMA_STOREES27_S29_S29_EEEvvEEEEvNT_6ParamsE)
	.align		4
        /*000c*/ 	.word	index@(__assertfail)
	.align		4
        /*0010*/ 	.word	0x00000000
	.align		4
        /*0014*/ 	.word	0xfffffffe
	.align		4
        /*0018*/ 	.word	0x00000000
	.align		4
        /*001c*/ 	.word	0xfffffffd
	.align		4
        /*0020*/ 	.word	0x00000000
	.align		4
        /*0024*/ 	.word	0xfffffffc


//--------------------- .nv.constant4             --------------------------
	.section	.nv.constant4,"a",@progbits
	.align	8
	.align		8
.nv.constant4:
        /*0000*/ 	.dword	__assertfail
	.align		8
        /*0008*/ 	.dword	__unnamed_1
	.align		8
        /*0010*/ 	.dword	__unnamed_2
	.align		8
        /*0018*/ 	.dword	_ZN40_INTERNAL_db2cf2e9_4_k_cu_27a29427_335964cuda3std3__45__cpo5beginE
	.align		8
        /*0020*/ 	.dword	_ZN40_INTERNAL_db2cf2e9_4_k_cu_27a29427_335964cuda3std3__45__cpo3endE
	.align		8
        /*0028*/ 	.dword	_ZN40_INTERNAL_db2cf2e9_4_k_cu_27a29427_335964cuda3std3__45__cpo6cbeginE
	.align		8
        /*0030*/ 	.dword	_ZN40_INTERNAL_db2cf2e9_4_k_cu_27a29427_335964cuda3std3__45__cpo4cendE
	.align		8
        /*0038*/ 	.dword	_ZN40_INTERNAL_db2cf2e9_4_k_cu_27a29427_335964cuda3std3__442_GLOBAL__N__db2cf2e9_4_k_cu_27a29427_335966ignoreE
	.align		8
        /*0040*/ 	.dword	_ZN40_INTERNAL_db2cf2e9_4_k_cu_27a29427_335964cuda3std3__419piecewise_constructE
	.align		8
        /*0048*/ 	.dword	_ZN40_INTERNAL_db2cf2e9_4_k_cu_27a29427_335964cuda3std3__48in_placeE
	.align		8
        /*0050*/ 	.dword	_ZN40_INTERNAL_db2cf2e9_4_k_cu_27a29427_335964cuda3std6ranges3__45__cpo4swapE
	.align		8
        /*0058*/ 	.dword	_ZN40_INTERNAL_db2cf2e9_4_k_cu_27a29427_335964cuda3std6ranges3__45__cpo9iter_moveE
	.align		8
        /*0060*/ 	.dword	_ZN40_INTERNAL_db2cf2e9_4_k_cu_27a29427_335964cute7productE
	.align		8
        /*0068*/ 	.dword	_ZN40_INTERNAL_db2cf2e9_4_k_cu_27a29427_335964cute1_E
	.align		8
        /*0070*/ 	.dword	$str$25
	.align		8
        /*0078*/ 	.dword	$str$26
	.align		8
        /*0080*/ 	.dword	$str$27
	.align		8
        /*0088*/ 	.dword	$str$28


//--------------------- .text._ZN7cutlass13device_kernelINS_4gemm6kernel13GemmUniversalIN4cute5tupleIJiiiiEEENS1_10collective13CollectiveMmaINS1_35MainloopSm100TmaUmmaWarpSpecializedILi34ELi2ELi4ENS5_IJNS4_1CILi1EEESB_SB_EEEEENS5_IJNSA_ILi128EEENSA_ILi64EEENSA_ILi32EEEEEENS_12float_e4m3_tENS5_IJSB_llEEESI_SJ_NS4_8TiledMMAINS4_8MMA_AtomIJNS4_10MMA_TraitsINS4_19SM100_MMA_F8F6F4_SSEJSI_SI_fSE_SF_NS4_17integral_constantINS4_4UMMA5MajorELSQ_1EEESR_NSO_INSP_7ScaleInELSS_0EEEST_EEEEEENS4_6LayoutISC_NS5_IJNSA_ILi0EEESX_SX_EEEEENS5_IJNS4_10UnderscoreES10_S10_EEEEENS4_13SM90_TMA_LOADENS4_14ComposedLayoutINS4_7SwizzleILi3ELi4ELi3EEENS4_18smem_ptr_flag_bitsILi8EEENSW_INS5_IJSE_NSA_ILi8EEEEEENS5_IJSB_SE_EEEEEEEvNS4_8identityES13_NS14_INS15_ILi2ELi4ELi3EEES18_NSW_INS5_IJSF_S19_EEENS5_IJSB_SF_EEEEEEEvS1E_EENS_8epilogue10collective18CollectiveEpilogueINS1L_23Sm100TmaWarpSpecializedILi1ELi1ELi64ELb0ELb0EEEJSH_NS5_IJNSW_ISE_SB_EENSW_ISF_SB_EEEEESI_NS5_IJlSB_lEEESI_S1T_NS1L_6fusion15FusionCallbacksIS1P_NS1U_17LinearCombinationISI_fSI_fLNS_15FloatRoundStyleE2EEESH_S1S_JEEENS4_5SM1004TMEM4LOAD26SM100_TMEM_LOAD_32dp32b64xES13_NS14_IS1F_S18_NSW_INS5_IJS19_SF_EEENS5_IJSF_SB_EEEEEEENS4_39AutoVectorizingCopyWithAssumedAlignmentILi128EEENS4_14SM90_TMA_STOREES27_S29_S29_EEEvvEEEEvNT_6ParamsE --------------------------
	.section	.text._ZN7cutlass13device_kernelINS_4gemm6kernel13GemmUniversalIN4cute5tupleIJiiiiEEENS1_10collective13CollectiveMmaINS1_35MainloopSm100TmaUmmaWarpSpecializedILi34ELi2ELi4ENS5_IJNS4_1CILi1EEESB_SB_EEEEENS5_IJNSA_ILi128EEENSA_ILi64EEENSA_ILi32EEEEEENS_12float_e4m3_tENS5_IJSB_llEEESI_SJ_NS4_8TiledMMAINS4_8MMA_AtomIJNS4_10MMA_TraitsINS4_19SM100_MMA_F8F6F4_SSEJSI_SI_fSE_SF_NS4_17integral_constantINS4_4UMMA5MajorELSQ_1EEESR_NSO_INSP_7ScaleInELSS_0EEEST_EEEEEENS4_6LayoutISC_NS5_IJNSA_ILi0EEESX_SX_EEEEENS5_IJNS4_10UnderscoreES10_S10_EEEEENS4_13SM90_TMA_LOADENS4_14ComposedLayoutINS4_7SwizzleILi3ELi4ELi3EEENS4_18smem_ptr_flag_bitsILi8EEENSW_INS5_IJSE_NSA_ILi8EEEEEENS5_IJSB_SE_EEEEEEEvNS4_8identityES13_NS14_INS15_ILi2ELi4ELi3EEES18_NSW_INS5_IJSF_S19_EEENS5_IJSB_SF_EEEEEEEvS1E_EENS_8epilogue10collective18CollectiveEpilogueINS1L_23Sm100TmaWarpSpecializedILi1ELi1ELi64ELb0ELb0EEEJSH_NS5_IJNSW_ISE_SB_EENSW_ISF_SB_EEEEESI_NS5_IJlSB_lEEESI_S1T_NS1L_6fusion15FusionCallbacksIS1P_NS1U_17LinearCombinationISI_fSI_fLNS_15FloatRoundStyleE2EEESH_S1S_JEEENS4_5SM1004TMEM4LOAD26SM100_TMEM_LOAD_32dp32b64xES13_NS14_IS1F_S18_NSW_INS5_IJS19_SF_EEENS5_IJSF_SB_EEEEEEENS4_39AutoVectorizingCopyWithAssumedAlignmentILi128EEENS4_14SM90_TMA_STOREES27_S29_S29_EEEvvEEEEvNT_6ParamsE,"ax",@progbits
	.align	128
.text._ZN7cutlass13device_kernelINS_4gemm6kernel13GemmUniversalIN4cute5tupleIJiiiiEEENS1_10collective13CollectiveMmaINS1_35MainloopSm100TmaUmmaWarpSpecializedILi34ELi2ELi4ENS5_IJNS4_1CILi1EEESB_SB_EEEEENS5_IJNSA_ILi128EEENSA_ILi64EEENSA_ILi32EEEEEENS_12float_e4m3_tENS5_IJSB_llEEESI_SJ_NS4_8TiledMMAINS4_8MMA_AtomIJNS4_10MMA_TraitsINS4_19SM100_MMA_F8F6F4_SSEJSI_SI_fSE_SF_NS4_17integral_constantINS4_4UMMA5MajorELSQ_1EEESR_NSO_INSP_7ScaleInELSS_0EEEST_EEEEEENS4_6LayoutISC_NS5_IJNSA_ILi0EEESX_SX_EEEEENS5_IJNS4_10UnderscoreES10_S10_EEEEENS4_13SM90_TMA_LOADENS4_14ComposedLayoutINS4_7SwizzleILi3ELi4ELi3EEENS4_18smem_ptr_flag_bitsILi8EEENSW_INS5_IJSE_NSA_ILi8EEEEEENS5_IJSB_SE_EEEEEEEvNS4_8identityES13_NS14_INS15_ILi2ELi4ELi3EEES18_NSW_INS5_IJSF_S19_EEENS5_IJSB_SF_EEEEEEEvS1E_EENS_8epilogue10collective18CollectiveEpilogueINS1L_23Sm100TmaWarpSpecializedILi1ELi1ELi64ELb0ELb0EEEJSH_NS5_IJNSW_ISE_SB_EENSW_ISF_SB_EEEEESI_NS5_IJlSB_lEEESI_S1T_NS1L_6fusion15FusionCallbacksIS1P_NS1U_17LinearCombinationISI_fSI_fLNS_15FloatRoundStyleE2EEESH_S1S_JEEENS4_5SM1004TMEM4LOAD26SM100_TMEM_LOAD_32dp32b64xES13_NS14_IS1F_S18_NSW_INS5_IJS19_SF_EEENS5_IJSF_SB_EEEEEEENS4_39AutoVectorizingCopyWithAssumedAlignmentILi128EEENS4_14SM90_TMA_STOREES27_S29_S29_EEEvvEEEEvNT_6ParamsE:
        .type           _ZN7cutlass13device_kernelINS_4gemm6kernel13GemmUniversalIN4cute5tupleIJiiiiEEENS1_10collective13CollectiveMmaINS1_35MainloopSm100TmaUmmaWarpSpecializedILi34ELi2ELi4ENS5_IJNS4_1CILi1EEESB_SB_EEEEENS5_IJNSA_ILi128EEENSA_ILi64EEENSA_ILi32EEEEEENS_12float_e4m3_tENS5_IJSB_llEEESI_SJ_NS4_8TiledMMAINS4_8MMA_AtomIJNS4_10MMA_TraitsINS4_19SM100_MMA_F8F6F4_SSEJSI_SI_fSE_SF_NS4_17integral_constantINS4_4UMMA5MajorELSQ_1EEESR_NSO_INSP_7ScaleInELSS_0EEEST_EEEEEENS4_6LayoutISC_NS5_IJNSA_ILi0EEESX_SX_EEEEENS5_IJNS4_10UnderscoreES10_S10_EEEEENS4_13SM90_TMA_LOADENS4_14ComposedLayoutINS4_7SwizzleILi3ELi4ELi3EEENS4_18smem_ptr_flag_bitsILi8EEENSW_INS5_IJSE_NSA_ILi8EEEEEENS5_IJSB_SE_EEEEEEEvNS4_8identityES13_NS14_INS15_ILi2ELi4ELi3EEES18_NSW_INS5_IJSF_S19_EEENS5_IJSB_SF_EEEEEEEvS1E_EENS_8epilogue10collective18CollectiveEpilogueINS1L_23Sm100TmaWarpSpecializedILi1ELi1ELi64ELb0ELb0EEEJSH_NS5_IJNSW_ISE_SB_EENSW_ISF_SB_EEEEESI_NS5_IJlSB_lEEESI_S1T_NS1L_6fusion15FusionCallbacksIS1P_NS1U_17LinearCombinationISI_fSI_fLNS_15FloatRoundStyleE2EEESH_S1S_JEEENS4_5SM1004TMEM4LOAD26SM100_TMEM_LOAD_32dp32b64xES13_NS14_IS1F_S18_NSW_INS5_IJS19_SF_EEENS5_IJSF_SB_EEEEEEENS4_39AutoVectorizingCopyWithAssumedAlignmentILi128EEENS4_14SM90_TMA_STOREES27_S29_S29_EEEvvEEEEvNT_6ParamsE,@function
        .size           _ZN7cutlass13device_kernelINS_4gemm6kernel13GemmUniversalIN4cute5tupleIJiiiiEEENS1_10collective13CollectiveMmaINS1_35MainloopSm100TmaUmmaWarpSpecializedILi34ELi2ELi4ENS5_IJNS4_1CILi1EEESB_SB_EEEEENS5_IJNSA_ILi128EEENSA_ILi64EEENSA_ILi32EEEEEENS_12float_e4m3_tENS5_IJSB_llEEESI_SJ_NS4_8TiledMMAINS4_8MMA_AtomIJNS4_10MMA_TraitsINS4_19SM100_MMA_F8F6F4_SSEJSI_SI_fSE_SF_NS4_17integral_constantINS4_4UMMA5MajorELSQ_1EEESR_NSO_INSP_7ScaleInELSS_0EEEST_EEEEEENS4_6LayoutISC_NS5_IJNSA_ILi0EEESX_SX_EEEEENS5_IJNS4_10UnderscoreES10_S10_EEEEENS4_13SM90_TMA_LOADENS4_14ComposedLayoutINS4_7SwizzleILi3ELi4ELi3EEENS4_18smem_ptr_flag_bitsILi8EEENSW_INS5_IJSE_NSA_ILi8EEEEEENS5_IJSB_SE_EEEEEEEvNS4_8identityES13_NS14_INS15_ILi2ELi4ELi3EEES18_NSW_INS5_IJSF_S19_EEENS5_IJSB_SF_EEEEEEEvS1E_EENS_8epilogue10collective18CollectiveEpilogueINS1L_23Sm100TmaWarpSpecializedILi1ELi1ELi64ELb0ELb0EEEJSH_NS5_IJNSW_ISE_SB_EENSW_ISF_SB_EEEEESI_NS5_IJlSB_lEEESI_S1T_NS1L_6fusion15FusionCallbacksIS1P_NS1U_17LinearCombinationISI_fSI_fLNS_15FloatRoundStyleE2EEESH_S1S_JEEENS4_5SM1004TMEM4LOAD26SM100_TMEM_LOAD_32dp32b64xES13_NS14_IS1F_S18_NSW_INS5_IJS19_SF_EEENS5_IJSF_SB_EEEEEEENS4_39AutoVectorizingCopyWithAssumedAlignmentILi128EEENS4_14SM90_TMA_STOREES27_S29_S29_EEEvvEEEEvNT_6ParamsE,(.L_x_219 - _ZN7cutlass13device_kernelINS_4gemm6kernel13GemmUniversalIN4cute5tupleIJiiiiEEENS1_10collective13CollectiveMmaINS1_35MainloopSm100TmaUmmaWarpSpecializedILi34ELi2ELi4ENS5_IJNS4_1CILi1EEESB_SB_EEEEENS5_IJNSA_ILi128EEENSA_ILi64EEENSA_ILi32EEEEEENS_12float_e4m3_tENS5_IJSB_llEEESI_SJ_NS4_8TiledMMAINS4_8MMA_AtomIJNS4_10MMA_TraitsINS4_19SM100_MMA_F8F6F4_SSEJSI_SI_fSE_SF_NS4_17integral_constantINS4_4UMMA5MajorELSQ_1EEESR_NSO_INSP_7ScaleInELSS_0EEEST_EEEEEENS4_6LayoutISC_NS5_IJNSA_ILi0EEESX_SX_EEEEENS5_IJNS4_10UnderscoreES10_S10_EEEEENS4_13SM90_TMA_LOADENS4_14ComposedLayoutINS4_7SwizzleILi3ELi4ELi3EEENS4_18smem_ptr_flag_bitsILi8EEENSW_INS5_IJSE_NSA_ILi8EEEEEENS5_IJSB_SE_EEEEEEEvNS4_8identityES13_NS14_INS15_ILi2ELi4ELi3EEES18_NSW_INS5_IJSF_S19_EEENS5_IJSB_SF_EEEEEEEvS1E_EENS_8epilogue10collective18CollectiveEpilogueINS1L_23Sm100TmaWarpSpecializedILi1ELi1ELi64ELb0ELb0EEEJSH_NS5_IJNSW_ISE_SB_EENSW_ISF_SB_EEEEESI_NS5_IJlSB_lEEESI_S1T_NS1L_6fusion15FusionCallbacksIS1P_NS1U_17LinearCombinationISI_fSI_fLNS_15FloatRoundStyleE2EEESH_S1S_JEEENS4_5SM1004TMEM4LOAD26SM100_TMEM_LOAD_32dp32b64xES13_NS14_IS1F_S18_NSW_INS5_IJS19_SF_EEENS5_IJSF_SB_EEEEEEENS4_39AutoVectorizingCopyWithAssumedAlignmentILi128EEENS4_14SM90_TMA_STOREES27_S29_S29_EEEvvEEEEvNT_6ParamsE)
        .other          _ZN7cutlass13device_kernelINS_4gemm6kernel13GemmUniversalIN4cute5tupleIJiiiiEEENS1_10collective13CollectiveMmaINS1_35MainloopSm100TmaUmmaWarpSpecializedILi34ELi2ELi4ENS5_IJNS4_1CILi1EEESB_SB_EEEEENS5_IJNSA_ILi128EEENSA_ILi64EEENSA_ILi32EEEEEENS_12float_e4m3_tENS5_IJSB_llEEESI_SJ_NS4_8TiledMMAINS4_8MMA_AtomIJNS4_10MMA_TraitsINS4_19SM100_MMA_F8F6F4_SSEJSI_SI_fSE_SF_NS4_17integral_constantINS4_4UMMA5MajorELSQ_1EEESR_NSO_INSP_7ScaleInELSS_0EEEST_EEEEEENS4_6LayoutISC_NS5_IJNSA_ILi0EEESX_SX_EEEEENS5_IJNS4_10UnderscoreES10_S10_EEEEENS4_13SM90_TMA_LOADENS4_14ComposedLayoutINS4_7SwizzleILi3ELi4ELi3EEENS4_18smem_ptr_flag_bitsILi8EEENSW_INS5_IJSE_NSA_ILi8EEEEEENS5_IJSB_SE_EEEEEEEvNS4_8identityES13_NS14_INS15_ILi2ELi4ELi3EEES18_NSW_INS5_IJSF_S19_EEENS5_IJSB_SF_EEEEEEEvS1E_EENS_8epilogue10collective18CollectiveEpilogueINS1L_23Sm100TmaWarpSpecializedILi1ELi1ELi64ELb0ELb0EEEJSH_NS5_IJNSW_ISE_SB_EENSW_ISF_SB_EEEEESI_NS5_IJlSB_lEEESI_S1T_NS1L_6fusion15FusionCallbacksIS1P_NS1U_17LinearCombinationISI_fSI_fLNS_15FloatRoundStyleE2EEESH_S1S_JEEENS4_5SM1004TMEM4LOAD26SM100_TMEM_LOAD_32dp32b64xES13_NS14_IS1F_S18_NSW_INS5_IJS19_SF_EEENS5_IJSF_SB_EEEEEEENS4_39AutoVectorizingCopyWithAssumedAlignmentILi128EEENS4_14SM90_TMA_STOREES27_S29_S29_EEEvvEEEEvNT_6ParamsE,@"STO_CUDA_ENTRY STV_DEFAULT"
_ZN7cutlass13device_kernelINS_4gemm6kernel13GemmUniversalIN4cute5tupleIJiiiiEEENS1_10collective13CollectiveMmaINS1_35MainloopSm100TmaUmmaWarpSpecializedILi34ELi2ELi4ENS5_IJNS4_1CILi1EEESB_SB_EEEEENS5_IJNSA_ILi128EEENSA_ILi64EEENSA_ILi32EEEEEENS_12float_e4m3_tENS5_IJSB_llEEESI_SJ_NS4_8TiledMMAINS4_8MMA_AtomIJNS4_10MMA_TraitsINS4_19SM100_MMA_F8F6F4_SSEJSI_SI_fSE_SF_NS4_17integral_constantINS4_4UMMA5MajorELSQ_1EEESR_NSO_INSP_7ScaleInELSS_0EEEST_EEEEEENS4_6LayoutISC_NS5_IJNSA_ILi0EEESX_SX_EEEEENS5_IJNS4_10UnderscoreES10_S10_EEEEENS4_13SM90_TMA_LOADENS4_14ComposedLayoutINS4_7SwizzleILi3ELi4ELi3EEENS4_18smem_ptr_flag_bitsILi8EEENSW_INS5_IJSE_NSA_ILi8EEEEEENS5_IJSB_SE_EEEEEEEvNS4_8identityES13_NS14_INS15_ILi2ELi4ELi3EEES18_NSW_INS5_IJSF_S19_EEENS5_IJSB_SF_EEEEEEEvS1E_EENS_8epilogue10collective18CollectiveEpilogueINS1L_23Sm100TmaWarpSpecializedILi1ELi1ELi64ELb0ELb0EEEJSH_NS5_IJNSW_ISE_SB_EENSW_ISF_SB_EEEEESI_NS5_IJlSB_lEEESI_S1T_NS1L_6fusion15FusionCallbacksIS1P_NS1U_17LinearCombinationISI_fSI_fLNS_15FloatRoundStyleE2EEESH_S1S_JEEENS4_5SM1004TMEM4LOAD26SM100_TMEM_LOAD_32dp32b64xES13_NS14_IS1F_S18_NSW_INS5_IJS19_SF_EEENS5_IJSF_SB_EEEEEEENS4_39AutoVectorizingCopyWithAssumedAlignmentILi128EEENS4_14SM90_TMA_STOREES27_S29_S29_EEEvvEEEEvNT_6ParamsE:
[----:B------:R-:W1:Y:S01]  /*0000*/  LDC R1, c[0x0][0x37c] ;  /* 0x0000df00ff017b82 */ /* 0x000e620000000800 */
[----:B------:R-:W2:Y:S01]  /*0010*/  S2R R166, SR_TID.X ;  /* 0x0000000000a67919 */ /* 0x000ea20000002100 */
[----:B------:R-:W3:Y:S01]  /*0020*/  LDCU.64 UR4, c[0x0][0x890] ;  /* 0x00011200ff0477ac */ /* 0x000ee20008000a00 */
[----:B------:R-:W-:Y:S02]  /*0030*/  PRMT R164, RZ, 0x7610, R164 ;  /* 0x00007610ffa47816 */ /* 0x000fe400000000a4 */
[----:B------:R-:W-:Y:S01]  /*0040*/  ELECT P5, URZ, PT ;  /* 0x0000000000ff782f */ /* 0x000fe200038a0000 */
[----:B------:R-:W4:Y:S01]  /*0050*/  LDCU.64 UR40, c[0x0][0x358] ;  /* 0x00006b00ff2877ac */ /* 0x000f220008000a00 */
[----:B---3--:R-:W-:-:S04]  /*0060*/  UISETP.NE.U32.AND UP0, UPT, UR4, URZ, UPT ;  /* 0x000000ff0400728c */ /* 0x008fc8000bf05070 */
[----:B------:R-:W-:Y:S01]  /*0070*/  UISETP.NE.AND.EX UP0, UPT, UR5, URZ, UPT, UP0 ;  /* 0x000000ff0500728c */ /* 0x000fe2000bf05300 */
[----:B--2---:R-:W-:-:S05]  /*0080*/  SHF.R.U32.HI R169, RZ, 0x5, R166 ;  /* 0x00000005ffa97819 */ /* 0x004fca00000116a6 */
[----:B------:R-:W2:Y:S02]  /*0090*/  SHFL.IDX PT, R0, R169, RZ, 0x1f ;  /* 0x00001fffa9007589 */ /* 0x000ea400000e0000 */
[----:B--2---:R-:W-:Y:S01]  /*00a0*/  R2UR UR8, R0 ;  /* 0x00000000000872ca */ /* 0x004fe200000e0000 */
[----:B-1--4-:R-:W-:-:S14]  /*00b0*/  BRA.U UP0, `(.L_x_0) ;  /* 0x00000001002c7547 */ /* 0x012fdc000b800000 */
[----:B------:R-:W1:Y:S02]  /*00c0*/  LDCU.64 UR6, c[0x0][0x888] ;  /* 0x00011100ff0677ac */ /* 0x000e640008000a00 */
[----:B-1----:R-:W-:-:S04]  /*00d0*/  UISETP.NE.U32.AND UP0, UPT, UR6, URZ, UPT ;  /* 0x000000ff0600728c */ /* 0x002fc8000bf05070 */
[----:B------:R-:W-:-:S09]  /*00e0*/  UISETP.NE.AND.EX UP0, UPT, UR7, URZ, UPT, UP0 ;  /* 0x000000ff0700728c */ /* 0x000fd2000bf05300 */
[----:B------:R-:W-:Y:S05]  /*00f0*/  BRA.U !UP0, `(.L_x_1) ;  /* 0x0000000108107547 */ /* 0x000fea000b800000 */
[----:B------:R-:W1:Y:S02]  /*0100*/  LDC.64 R2, c[0x0][0x888] ;  /* 0x00022200ff027b82 */ /* 0x000e640000000a00 */
[----:B-1----:R1:W5:Y:S01]  /*0110*/  LDG.E R81, desc[UR40][R2.64] ;  /* 0x0000002802517981 */ /* 0x002362000c1e1900 */
[----:B------:R-:W-:Y:S01]  /*0120*/  HFMA2 R164, -RZ, RZ, 0, 5.9604644775390625e-08 ;  /* 0x00000001ffa47431 */ /* 0x000fe200000001ff */
[----:B------:R-:W-:Y:S05]  /*0130*/  BRA `(.L_x_0) ;  /* 0x00000000000c7947 */ /* 0x000fea0003800000 */
.L_x_1:
[----:B------:R-:W1:Y:S01]  /*0140*/  LDCU UR6, c[0x0][0x880] ;  /* 0x00011000ff0677ac */ /* 0x000e620008000800 */
[----:B------:R-:W-:Y:S01]  /*0150*/  HFMA2 R164, -RZ, RZ, 0, 5.9604644775390625e-08 ;  /* 0x00000001ffa47431 */ /* 0x000fe200000001ff */
[----:B-1----:R-:W-:-:S07]  /*0160*/  MOV R81, UR6 ;  /* 0x0000000600517c02 */ /* 0x002fce0008000f00 */
.L_x_0:
[----:B------:R-:W2:Y:S02]  /*0170*/  LDCU.64 UR6, c[0x0][0x8b0] ;  /* 0x00011600ff0677ac */ /* 0x000ea40008000a00 */
[----:B--2---:R-:W-:-:S04]  /*0180*/  UISETP.NE.U32.AND UP0, UPT, UR6, URZ, UPT ;  /* 0x000000ff0600728c */ /* 0x004fc8000bf05070 */
[----:B------:R-:W-:-:S09]  /*0190*/  UISETP.NE.AND.EX UP0, UPT, UR7, URZ, UPT, UP0 ;  /* 0x000000ff0700728c */ /* 0x000fd2000bf05300 */
[----:B------:R-:W-:Y:S05]  /*01a0*/  BRA.U UP0, `(.L_x_2) ;  /* 0x0000000100247547 */ /* 0x000fea000b800000 */
[----:B------:R-:W2:Y:S02]  /*01b0*/  LDCU.64 UR6, c[0x0][0x8a8] ;  /* 0x00011500ff0677ac */ /* 0x000ea40008000a00 */
[----:B--2---:R-:W-:-:S04]  /*01c0*/  UISETP.NE.U32.AND UP0, UPT, UR6, URZ, UPT ;  /* 0x000000ff0600728c */ /* 0x004fc8000bf05070 */
[----:B------:R-:W-:-:S09]  /*01d0*/  UISETP.NE.AND.EX UP0, UPT, UR7, URZ, UPT, UP0 ;  /* 0x000000ff0700728c */ /* 0x000fd2000bf05300 */
[----:B------:R-:W-:Y:S05]  /*01e0*/  BRA.U !UP0, `(.L_x_3) ;  /* 0x00000001080c7547 */ /* 0x000fea000b800000 */
[----:B------:R-:W2:Y:S02]  /*01f0*/  LDC.64 R78, c[0x0][0x8a8] ;  /* 0x00022a00ff4e7b82 */ /* 0x000ea40000000a00 */
[----:B--2---:R2:W5:Y:S01]  /*0200*/  LDG.E R78, desc[UR40][R78.64] ;  /* 0x000000284e4e7981 */ /* 0x004562000c1e1900 */
[----:B------:R-:W-:Y:S05]  /*0210*/  BRA `(.L_x_2) ;  /* 0x0000000000087947 */ /* 0x000fea0003800000 */
.L_x_3:
[----:B------:R-:W2:Y:S02]  /*0220*/  LDCU UR6, c[0x0][0x8a0] ;  /* 0x00011400ff0677ac */ /* 0x000ea40008000800 */
[----:B--2---:R-:W-:Y:S02]  /*0230*/  MOV R78, UR6 ;  /* 0x00000006004e7c02 */ /* 0x004fe40008000f00 */
.L_x_2:
[----:B------:R-:W-:Y:S01]  /*0240*/  IMAD.U32 R0, RZ, RZ, UR8 ;  /* 0x00000008ff007e24 */ /* 0x000fe2000f8e00ff */
[----:B------:R-:W-:Y:S04]  /*0250*/  BSSY.RECONVERGENT B0, `(.L_x_4) ;  /* 0x000000c000007945 */ /* 0x000fe80003800200 */
[C---:B------:R-:W-:Y:S02]  /*0260*/  ISETP.NE.OR P1, PT, R0.reuse, 0x1, !P5 ;  /* 0x000000010000780c */ /* 0x040fe40006f25670 */
[----:B------:R-:W-:-:S11]  /*0270*/  ISETP.NE.OR P0, PT, R0, 0x3, !P5 ;  /* 0x000000030000780c */ /* 0x000fd60006f05670 */
[----:B------:R-:W-:Y:S05]  /*0280*/  @P1 BRA `(.L_x_5) ;  /* 0x0000000000201947 */ /* 0x000fea0003800000 */
[----:B------:R-:W3:Y:S02]  /*0290*/  LDCU.64 UR6, c[0x0][0x348] ;  /* 0x00006900ff0677ac */ /* 0x000ee40008000a00 */
[----:B---3--:R-:W-:Y:S02]  /*02a0*/  UIADD3 UR10, UP1, UPT, UR6, 0x80, URZ ;  /* 0x00000080060a7890 */ /* 0x008fe4000ff3e0ff */
[----:B------:R-:W-:Y:S02]  /*02b0*/  UIADD3 UR6, UP0, UPT, UR6, 0x180, URZ ;  /* 0x0000018006067890 */ /* 0x000fe4000ff1e0ff */
[----:B------:R-:W-:Y:S02]  /*02c0*/  UIADD3.X UR11, UPT, UPT, URZ, UR7, URZ, UP1, !UPT ;  /* 0x00000007ff0b7290 */ /* 0x000fe40008ffe4ff */
[----:B------:R-:W-:-:S07]  /*02d0*/  UIADD3.X UR7, UPT, UPT, URZ, UR7, URZ, UP0, !UPT ;  /* 0x00000007ff077290 */ /* 0x000fce00087fe4ff */
[----:B------:R3:W-:Y:S02]  /*02e0*/  UTMACCTL.PF [UR10] ;  /* 0x000000000a0079b9 */ /* 0x0007e40008040000 */
[----:B------:R3:W-:Y:S02]  /*02f0*/  UTMACCTL.PF [UR6] ;  /* 0x00000000060079b9 */ /* 0x0007e40008040000 */
[----:B---3--:R-:W-:Y:S01]  /*0300*/  NOP ;  /* 0x0000000000007918 */ /* 0x008fe20000000000 */
.L_x_5:
[----:B------:R-:W-:Y:S05]  /*0310*/  BSYNC.RECONVERGENT B0 ;  /* 0x0000000000007941 */ /* 0x000fea0003800200 */
.L_x_4:
[----:B------:R-:W-:Y:S04]  /*0320*/  BSSY.RECONVERGENT B0, `(.L_x_6) ;  /* 0x000000a000007945 */ /* 0x000fe80003800200 */
        /* <DEDUP_REMOVED lines=9> */
.L_x_7:
[----:B------:R-:W-:Y:S05]  /*03c0*/  BSYNC.RECONVERGENT B0 ;  /* 0x0000000000007941 */ /* 0x000fea0003800200 */
.L_x_6:
[----:B------:R-:W3:Y:S01]  /*03d0*/  LDCU.64 UR6, c[0x0][0x888] ;  /* 0x00011100ff0677ac */ /* 0x000ee20008000a00 */
[----:B------:R-:W-:Y:S02]  /*03e0*/  UISETP.EQ.U32.AND UP1, UPT, UR4, URZ, UPT ;  /* 0x000000ff0400728c */ /* 0x000fe4000bf22070 */
[----:B------:R-:W-:Y:S02]  /*03f0*/  UPLOP3.LUT UP2, UPT, UPT, UPT, UPT, 0x80, 0x8 ;  /* 0x000000000008789c */ /* 0x000fe40003f4f070 */
[----:B---3--:R-:W-:-:S04]  /*0400*/  UISETP.NE.U32.AND UP0, UPT, UR6, URZ, UPT ;  /* 0x000000ff0600728c */ /* 0x008fc8000bf05070 */
[----:B------:R-:W-:-:S04]  /*0410*/  UISETP.NE.AND.EX UP0, UPT, UR7, URZ, UPT, UP0 ;  /* 0x000000ff0700728c */ /* 0x000fc8000bf05300 */
[----:B------:R-:W-:-:S04]  /*0420*/  UISETP.EQ.OR.EX UP3, UPT, UR5, URZ, !UP0, UP1 ;  /* 0x000000ff0500728c */ /* 0x000fc8000c762710 */
[----:B------:R-:W-:-:S05]  /*0430*/  UP2UR UR44, UPR, URZ, 0x8 ;  /* 0x00000008ff2c7883 */ /* 0x000fca0008000000 */
[----:B------:R-:W-:Y:S07]  /*0440*/  BRA.U !UP3, `(.L_x_8) ;  /* 0x000000010b207547 */ /* 0x000fee000b800000 */
[----:B------:R-:W-:Y:S01]  /*0450*/  UISETP.NE.U32.AND UP2, UPT, UR4, URZ, UPT ;  /* 0x000000ff0400728c */ /* 0x000fe2000bf45070 */
[----:B-----5:R-:W-:Y:S01]  /*0460*/  FSETP.NEU.AND P0, PT, R81, RZ, PT ;  /* 0x000000ff5100720b */ /* 0x020fe20003f0d000 */
[----:B------:R-:W-:Y:S02]  /*0470*/  USEL UR4, URZ, 0xffffffff, UP0 ;  /* 0xffffffffff047887 */ /* 0x000fe40008000000 */
[----:B------:R-:W-:-:S10]  /*0480*/  UISETP.NE.AND.EX UP2, UPT, UR5, URZ, UPT, UP2 ;  /* 0x000000ff0500728c */ /* 0x000fd4000bf45320 */
[----:B------:R-:W-:Y:S01]  /*0490*/  VOTEU.ANY UP1, P0 ;  /* 0x0000000000ff7886 */ /* 0x000fe20000020100 */
[----:B------:R-:W-:-:S04]  /*04a0*/  @!UP2 USEL UR4, URZ, 0xffffffff, UP1 ;  /* 0xffffffffff04a887 */ /* 0x000fc80008800000 */
[----:B------:R-:W-:-:S04]  /*04b0*/  ULOP3.LUT UR4, UR4, 0x1, URZ, 0xc0, !UPT ;  /* 0x0000000104047892 */ /* 0x000fc8000f8ec0ff */
[----:B------:R-:W-:-:S11]  /*04c0*/  UISETP.NE.U32.AND UP2, UPT, UR4, 0x1, UPT ;  /* 0x000000010400788c */ /* 0x000fd6000bf45070 */
.L_x_8:
[----:B-1----:R-:W1:Y:S01]  /*04d0*/  SHFL.IDX PT, R2, R169, RZ, 0x1f ;  /* 0x00001fffa9027589 */ /* 0x002e6200000e0000 */
[----:B------:R-:W-:-:S04]  /*04e0*/  UISETP.NE.AND UP1, UPT, UR8, 0x2, UPT ;  /* 0x000000020800788c */ /* 0x000fc8000bf25270 */
[----:B------:R-:W-:Y:S01]  /*04f0*/  USEL UR13, URZ, 0x1, UP1 ;  /* 0x00000001ff0d7887 */ /* 0x000fe20008800000 */
[----:B-1----:R-:W-:-:S13]  /*0500*/  ISETP.NE.AND P0, PT, R2, RZ, PT ;  /* 0x000000ff0200720c */ /* 0x002fda0003f05270 */
[----:B------:R-:W-:Y:S05]  /*0510*/  @P0 BRA `(.L_x_9) ;  /* 0x0000000400440947 */ /* 0x000fea0003800000 */
[----:B------:R-:W-:Y:S01]  /*0520*/  ELECT P0, URZ, PT ;  /* 0x0000000000ff782f */ /* 0x000fe20003800000 */
[----:B------:R-:W-:-:S12]  /*0530*/  BSSY.RECONVERGENT B0, `(.L_x_9) ;  /* 0x000004f000007945 */ /* 0x000fd80003800200 */
[----:B------:R-:W-:Y:S05]  /*0540*/  @!P0 BRA `(.L_x_10) ;  /* 0x0000000400348947 */ /* 0x000fea0003800000 */
[----:B------:R-:W1:Y:S01]  /*0550*/  S2UR UR5, SR_CgaCtaId ;  /* 0x00000000000579c3 */ /* 0x000e620000008800 */
[----:B------:R-:W-:Y:S01]  /*0560*/  UMOV UR6, 0x400 ;  /* 0x0000040000067882 */ /* 0x000fe20000000000 */
[----:B------:R-:W-:Y:S01]  /*0570*/  UMOV UR4, 0x1 ;  /* 0x0000000100047882 */ /* 0x000fe20000000000 */
[----:B-1----:R-:W-:Y:S02]  /*0580*/  ULEA UR5, UR5, UR6, 0x18 ;  /* 0x0000000605057291 */ /* 0x002fe4000f8ec0ff */
[----:B------:R-:W-:-:S04]  /*0590*/  UIADD3 UR6, UPT, UPT, -UR4, 0x100000, URZ ;  /* 0x0010000004067890 */ /* 0x000fc8000fffe1ff */
[----:B------:R-:W-:Y:S02]  /*05a0*/  USHF.L.U32 UR7, UR6, 0xb, URZ ;  /* 0x0000000b06077899 */ /* 0x000fe400080006ff */
[----:B------:R-:W-:Y:S01]  /*05b0*/  USHF.L.U32 UR6, UR6, 0x1, URZ ;  /* 0x0000000106067899 */ /* 0x000fe200080006ff */
[----:B------:R-:W1:Y:S11]  /*05c0*/  FENCE.VIEW.ASYNC.S ;  /* 0x00000000000073c6 */ /* 0x000e760000000000 */
[----:B-1----:R1:W3:Y:S01]  /*05d0*/  SYNCS.EXCH.64 URZ, [UR5], UR6 ;  /* 0x0000000605ff75b2 */ /* 0x0022e20008000100 */
[----:B------:R1:W4:Y:S01]  /*05e0*/  SYNCS.EXCH.64 URZ, [UR5+0x110], UR6 ;  /* 0x0001100605ff75b2 */ /* 0x0003220008000100 */
[----:B------:R1:W1:Y:S01]  /*05f0*/  SYNCS.EXCH.64 URZ, [UR5+0x8], UR6 ;  /* 0x0000080605ff75b2 */ /* 0x0002620008000100 */
        /* <DEDUP_REMOVED lines=65> */
[----:B---34-:R-:W-:Y:S01]  /*0a10*/  NOP ;  /* 0x0000000000007918 */ /* 0x018fe20000000000 */
.L_x_10:
[----:B-1----:R-:W-:Y:S05]  /*0a20*/  BSYNC.RECONVERGENT B0 ;  /* 0x0000000000007941 */ /* 0x002fea0003800200 */
.L_x_9:
[----:B------:R-:W1:Y:S01]  /*0a30*/  SHFL.IDX PT, R2, R169, RZ, 0x1f ;  /* 0x00001fffa9027589 */ /* 0x000e6200000e0000 */
[----:B------:R-:W-:Y:S01]  /*0a40*/  NOP ;  /* 0x0000000000007918 */ /* 0x000fe20000000000 */
[----:B-1----:R-:W-:-:S13]  /*0a50*/  ISETP.NE.AND P0, PT, R2, 0x1, PT ;  /* 0x000000010200780c */ /* 0x002fda0003f05270 */
[----:B------:R-:W-:Y:S05]  /*0a60*/  @P0 BRA `(.L_x_11) ;  /* 0x0000000000400947 */ /* 0x000fea0003800000 */
[----:B------:R-:W1:Y:S01]  /*0a70*/  S2UR UR6, SR_CgaCtaId ;  /* 0x00000000000679c3 */ /* 0x000e620000008800 */
[----:B------:R-:W-:Y:S01]  /*0a80*/  UMOV UR7, 0x400 ;  /* 0x0000040000077882 */ /* 0x000fe20000000000 */
[----:B------:R-:W-:Y:S01]  /*0a90*/  UMOV UR5, 0x20 ;  /* 0x0000002000057882 */ /* 0x000fe20000000000 */
[----:B------:R-:W-:Y:S01]  /*0aa0*/  UMOV UR4, 0x80 ;  /* 0x0000008000047882 */ /* 0x000fe20000000000 */
[----:B------:R-:W-:-:S04]  /*0ab0*/  UIADD3 UR10, UPT, UPT, -UR5, 0x100000, URZ ;  /* 0x00100000050a7890 */ /* 0x000fc8000fffe1ff */
[----:B------:R-:W-:Y:S02]  /*0ac0*/  USHF.L.U32 UR11, UR10, 0xb, URZ ;  /* 0x0000000b0a0b7899 */ /* 0x000fe400080006ff */
[----:B------:R-:W-:Y:S02]  /*0ad0*/  USHF.L.U32 UR10, UR10, 0x1, URZ ;  /* 0x000000010a0a7899 */ /* 0x000fe400080006ff */
[----:B------:R-:W-:-:S04]  /*0ae0*/  UIADD3 UR4, UPT, UPT, -UR4, 0x100000, URZ ;  /* 0x0010000004047890 */ /* 0x000fc8000fffe1ff */
[----:B------:R-:W-:Y:S02]  /*0af0*/  USHF.L.U32 UR5, UR4, 0xb, URZ ;  /* 0x0000000b04057899 */ /* 0x000fe400080006ff */
[----:B------:R-:W-:Y:S01]  /*0b00*/  USHF.L.U32 UR4, UR4, 0x1, URZ ;  /* 0x0000000104047899 */ /* 0x000fe200080006ff */
[----:B------:R-:W-:Y:S01]  /*0b10*/  ELECT P0, URZ, PT ;  /* 0x0000000000ff782f */ /* 0x000fe20003800000 */
[----:B-1----:R-:W-:Y:S01]  /*0b20*/  ULEA UR6, UR6, UR7, 0x18 ;  /* 0x0000000706067291 */ /* 0x002fe2000f8ec0ff */
[----:B------:R-:W1:Y:S11]  /*0b30*/  FENCE.VIEW.ASYNC.S ;  /* 0x00000000000073c6 */ /* 0x000e760000000000 */
[----:B-1----:R1:W3:Y:S01]  /*0b40*/  SYNCS.EXCH.64 URZ, [UR6+0x220], UR10 ;  /* 0x0002200a06ff75b2 */ /* 0x0022e20008000100 */
[----:B------:R1:W4:Y:S01]  /*0b50*/  SYNCS.EXCH.64 URZ, [UR6+0x228], UR4 ;  /* 0x0002280406ff75b2 */ /* 0x0003220008000100 */
[----:B------:R-:W-:Y:S01]  /*0b60*/  NOP ;  /* 0x0000000000007918 */ /* 0x000fe20000000000 */
.L_x_11:
[----:B------:R-:W2:Y:S01]  /*0b70*/  SHFL.IDX PT, R2, R169, RZ, 0x1f ;  /* 0x00001fffa9027589 */ /* 0x000ea200000e0000 */
[----:B------:R-:W-:Y:S01]  /*0b80*/  NOP ;  /* 0x0000000000007918 */ /* 0x000fe20000000000 */
[----:B--2---:R-:W-:-:S13]  /*0b90*/  ISETP.NE.AND P0, PT, R2, 0x3, PT ;  /* 0x000000030200780c */ /* 0x004fda0003f05270 */
[----:B------:R-:W-:Y:S05]  /*0ba0*/  @P0 BRA `(.L_x_12) ;  /* 0x0000000000300947 */ /* 0x000fea0003800000 */
[----:B-1----:R-:W1:Y:S01]  /*0bb0*/  S2UR UR5, SR_CgaCtaId ;  /* 0x00000000000579c3 */ /* 0x002e620000008800 */
[----:B------:R-:W-:Y:S01]  /*0bc0*/  UMOV UR6, 0x400 ;  /* 0x0000040000067882 */ /* 0x000fe20000000000 */
[----:B------:R-:W-:Y:S01]  /*0bd0*/  UMOV UR4, 0x20 ;  /* 0x0000002000047882 */ /* 0x000fe20000000000 */
[----:B------:R-:W-:Y:S01]  /*0be0*/  ELECT P0, URZ, PT ;  /* 0x0000000000ff782f */ /* 0x000fe20003800000 */
[----:B-1----:R-:W-:Y:S02]  /*0bf0*/  ULEA UR5, UR5, UR6, 0x18 ;  /* 0x0000000605057291 */ /* 0x002fe4000f8ec0ff */
[----:B------:R-:W-:-:S04]  /*0c00*/  UIADD3 UR6, UPT, UPT, -UR4, 0x100000, URZ ;  /* 0x0010000004067890 */ /* 0x000fc8000fffe1ff */
[----:B------:R-:W-:Y:S02]  /*0c10*/  USHF.L.U32 UR7, UR6, 0xb, URZ ;  /* 0x0000000b06077899 */ /* 0x000fe400080006ff */
[----:B------:R-:W-:Y:S01]  /*0c20*/  USHF.L.U32 UR6, UR6, 0x1, URZ ;  /* 0x0000000106067899 */ /* 0x000fe200080006ff */
[----:B------:R-:W1:Y:S11]  /*0c30*/  FENCE.VIEW.ASYNC.S ;  /* 0x00000000000073c6 */ /* 0x000e760000000000 */
[----:B-1----:R2:W1:Y:S01]  /*0c40*/  SYNCS.EXCH.64 URZ, [UR5+0x230], UR6 ;  /* 0x0002300605ff75b2 */ /* 0x0024620008000100 */
[----:B------:R2:W1:Y:S02]  /*0c50*/  SYNCS.EXCH.64 URZ, [UR5+0x238], UR6 ;  /* 0x0002380605ff75b2 */ /* 0x0004640008000100 */
[----:B--2---:R-:W-:Y:S01]  /*0c60*/  NOP ;  /* 0x0000000000007918 */ /* 0x004fe20000000000 */
.L_x_12:
[----:B------:R-:W2:Y:S01]  /*0c70*/  SHFL.IDX PT, R2, R169, RZ, 0x1f ;  /* 0x00001fffa9027589 */ /* 0x000ea200000e0000 */
[----:B------:R-:W-:Y:S01]  /*0c80*/  NOP ;  /* 0x0000000000007918 */ /* 0x000fe20000000000 */
[----:B--2---:R-:W-:-:S13]  /*0c90*/  ISETP.NE.AND P0, PT, R2, 0x4, PT ;  /* 0x000000040200780c */ /* 0x004fda0003f05270 */
[----:B------:R-:W-:Y:S05]  /*0ca0*/  @P0 BRA `(.L_x_13) ;  /* 0x00000000004c0947 */ /* 0x000fea0003800000 */
[----:B-1----:R-:W1:Y:S01]  /*0cb0*/  S2UR UR5, SR_CgaCtaId ;  /* 0x00000000000579c3 */ /* 0x002e620000008800 */
[----:B------:R-:W-:Y:S01]  /*0cc0*/  UMOV UR7, 0x100 ;  /* 0x0000010000077882 */ /* 0x000fe20000000000 */
[----:B------:R-:W-:Y:S01]  /*0cd0*/  UMOV UR6, 0x400 ;  /* 0x0000040000067882 */ /* 0x000fe20000000000 */
[----:B------:R-:W-:Y:S01]  /*0ce0*/  USEL UR7, UR7, 0xe0, UP2 ;  /* 0x000000e007077887 */ /* 0x000fe20009000000 */
[----:B------:R-:W-:Y:S01]  /*0cf0*/  UMOV UR4, 0x1 ;  /* 0x0000000100047882 */ /* 0x000fe20000000000 */
[----:B------:R-:W-:Y:S01]  /*0d00*/  ELECT P0, URZ, PT ;  /* 0x0000000000ff782f */ /* 0x000fe20003800000 */
[----:B------:R-:W-:-:S04]  /*0d10*/  UIADD3 UR10, UPT, UPT, -UR4, 0x100000, URZ ;  /* 0x00100000040a7890 */ /* 0x000fc8000fffe1ff */
[----:B------:R-:W-:Y:S02]  /*0d20*/  USHF.L.U32 UR11, UR10, 0xb, URZ ;  /* 0x0000000b0a0b7899 */ /* 0x000fe400080006ff */
[----:B------:R-:W-:Y:S02]  /*0d30*/  USHF.L.U32 UR10, UR10, 0x1, URZ ;  /* 0x000000010a0a7899 */ /* 0x000fe400080006ff */
[----:B-1----:R-:W-:Y:S02]  /*0d40*/  ULEA UR5, UR5, UR6, 0x18 ;  /* 0x0000000605057291 */ /* 0x002fe4000f8ec0ff */
[----:B------:R-:W-:-:S04]  /*0d50*/  UIADD3 UR6, UPT, UPT, -UR7, 0x100000, URZ ;  /* 0x0010000007067890 */ /* 0x000fc8000fffe1ff */
[----:B------:R-:W-:Y:S02]  /*0d60*/  USHF.L.U32 UR7, UR6, 0xb, URZ ;  /* 0x0000000b06077899 */ /* 0x000fe400080006ff */
[----:B------:R-:W-:Y:S01]  /*0d70*/  USHF.L.U32 UR6, UR6, 0x1, URZ ;  /* 0x0000000106067899 */ /* 0x000fe200080006ff */
[----:B------:R-:W1:Y:S03]  /*0d80*/  FENCE.VIEW.ASYNC.S ;  /* 0x00000000000073c6 */ /* 0x000e660000000000 */
[----:B-1----:R2:W1:Y:S08]  /*0d90*/  SYNCS.EXCH.64 URZ, [UR5+0x240], UR10 ;  /* 0x0002400a05ff75b2 */ /* 0x0024700008000100 */
[----:B------:R2:W1:Y:S01]  /*0da0*/  SYNCS.EXCH.64 URZ, [UR5+0x250], UR6 ;  /* 0x0002500605ff75b2 */ /* 0x0004620008000100 */
[----:B------:R2:W1:Y:S01]  /*0db0*/  SYNCS.EXCH.64 URZ, [UR5+0x248], UR10 ;  /* 0x0002480a05ff75b2 */ /* 0x0004620008000100 */
[----:B------:R2:W1:Y:S02]  /*0dc0*/  SYNCS.EXCH.64 URZ, [UR5+0x258], UR6 ;  /* 0x0002580605ff75b2 */ /* 0x0004640008000100 */
[----:B--2---:R-:W-:Y:S01]  /*0dd0*/  NOP ;  /* 0x0000000000007918 */ /* 0x004fe20000000000 */
.L_x_13:
[----:B------:R-:W2:Y:S01]  /*0de0*/  SHFL.IDX PT, R2, R169, RZ, 0x1f ;  /* 0x00001fffa9027589 */ /* 0x000ea200000e0000 */
[----:B------:R-:W-:Y:S01]  /*0df0*/  NOP ;  /* 0x0000000000007918 */ /* 0x000fe20000000000 */
[----:B--2---:R-:W-:-:S13]  /*0e00*/  ISETP.NE.AND P0, PT, R2, 0x5, PT ;  /* 0x000000050200780c */ /* 0x004fda0003f05270 */
[----:B------:R-:W-:Y:S05]  /*0e10*/  @P0 BRA `(.L_x_14) ;  /* 0x0000000000580947 */ /* 0x000fea0003800000 */
[----:B-1----:R-:W1:Y:S01]  /*0e20*/  S2UR UR6, SR_CgaCtaId ;  /* 0x00000000000679c3 */ /* 0x002e620000008800 */
        /* <DEDUP_REMOVED lines=12> */
[----:B-1----:R2:W1:Y:S01]  /*0ef0*/  SYNCS.EXCH.64 URZ, [UR6+0x260], UR10 ;  /* 0x0002600a06ff75b2 */ /* 0x0024620008000100 */
[----:B------:R2:W1:Y:S01]  /*0f00*/  SYNCS.EXCH.64 URZ, [UR6+0x280], UR4 ;  /* 0x0002800406ff75b2 */ /* 0x0004620008000100 */
[----:B------:R2:W1:Y:S01]  /*0f10*/  SYNCS.EXCH.64 URZ, [UR6+0x268], UR10 ;  /* 0x0002680a06ff75b2 */ /* 0x0004620008000100 */
[----:B------:R2:W1:Y:S01]  /*0f20*/  SYNCS.EXCH.64 URZ, [UR6+0x288], UR4 ;  /* 0x0002880406ff75b2 */ /* 0x0004620008000100 */
[----:B------:R2:W1:Y:S01]  /*0f30*/  SYNCS.EXCH.64 URZ, [UR6+0x270], UR10 ;  /* 0x0002700a06ff75b2 */ /* 0x0004620008000100 */
[----:B------:R2:W1:Y:S01]  /*0f40*/  SYNCS.EXCH.64 URZ, [UR6+0x290], UR4 ;  /* 0x0002900406ff75b2 */ /* 0x0004620008000100 */
[----:B------:R2:W1:Y:S01]  /*0f50*/  SYNCS.EXCH.64 URZ, [UR6+0x278], UR10 ;  /* 0x0002780a06ff75b2 */ /* 0x0004620008000100 */
[----:B------:R2:W1:Y:S02]  /*0f60*/  SYNCS.EXCH.64 URZ, [UR6+0x298], UR4 ;  /* 0x0002980406ff75b2 */ /* 0x0004640008000100 */
[----:B--2---:R-:W-:Y:S01]  /*0f70*/  NOP ;  /* 0x0000000000007918 */ /* 0x004fe20000000000 */
.L_x_14:
        /* <DEDUP_REMOVED lines=14> */
[----:B------:R2:W1:Y:S01]  /*1060*/  SYNCS.EXCH.64 URZ, [UR5+0x2b0], UR6 ;  /* 0x0002b00605ff75b2 */ /* 0x0004620008000100 */
[----:B------:R2:W1:Y:S01]  /*1070*/  SYNCS.EXCH.64 URZ, [UR5+0x2a8], UR6 ;  /* 0x0002a80605ff75b2 */ /* 0x0004620008000100 */
[----:B------:R2:W1:Y:S02]  /*1080*/  SYNCS.EXCH.64 URZ, [UR5+0x2b8], UR6 ;  /* 0x0002b80605ff75b2 */ /* 0x0004640008000100 */
[----:B--2---:R-:W-:Y:S01]  /*1090*/  NOP ;  /* 0x0000000000007918 */ /* 0x004fe20000000000 */
.L_x_15:
[----:B-1----:R-:W1:Y:S01]  /*10a0*/  S2UR UR5, SR_CTAID.X ;  /* 0x00000000000579c3 */ /* 0x002e620000002500 */
[----:B------:R-:W-:-:S05]  /*10b0*/  CS2R.32 R165, SR_CgaSize ;  /* 0x0000000000a57805 */ /* 0x000fca0000008a00 */
[----:B------:R-:W-:-:S05]  /*10c0*/  IMAD R165, R165, -0xa0, RZ ;  /* 0xffffff60a5a57824 */ /* 0x000fca00078e02ff */
[----:B------:R-:W-:-:S14]  /*10d0*/  R2UR UR7, R165 ;  /* 0x00000000a50772ca */ /* 0x000fdc00000e0000 */
[----:B------:R-:W2:Y:S01]  /*10e0*/  LDCU UR7, c[0x0][UR7+0x2b0] ;  /* 0x00005600070777ac */ /* 0x000ea20008000800 */
[----:B------:R-:W-:Y:S01]  /*10f0*/  NOP ;  /* 0x0000000000007918 */ /* 0x000fe20000000000 */
[----:B------:R-:W-:-:S05]  /*1100*/  CS2R.32 R165, SR_CgaSize ;  /* 0x0000000000a57805 */ /* 0x000fca0000008a00 */
[----:B------:R-:W-:-:S05]  /*1110*/  IMAD R165, R165, -0xa0, RZ ;  /* 0xffffff60a5a57824 */ /* 0x000fca00078e02ff */
[----:B------:R-:W-:-:S14]  /*1120*/  R2UR UR6, R165 ;  /* 0x00000000a50672ca */ /* 0x000fdc00000e0000 */
[----:B------:R-:W3:Y:S01]  /*1130*/  LDCU UR6, c[0x0][UR6+0x2b4] ;  /* 0x00005680060677ac */ /* 0x000ee20008000800 */
[----:B------:R-:W4:Y:S08]  /*1140*/  S2UR UR4, SR_CTAID.Y ;  /* 0x00000000000479c3 */ /* 0x000f300000002600 */
[----:B------:R-:W3:Y:S01]  /*1150*/  LDC R9, c[0x0][0xb24] ;  /* 0x0002c900ff097b82 */ /* 0x000ee20000000800 */
[----:B-1----:R-:W-:-:S02]  /*1160*/  I2FP.F32.U32 R5, UR5 ;  /* 0x0000000500057c45 */ /* 0x002fc40008201000 */
[----:B------:R-:W-:-:S05]  /*1170*/  CS2R.32 R3, SR_CgaSize ;  /* 0x0000000000037805 */ /* 0x000fca0000008a00 */
[----:B------:R-:W-:-:S06]  /*1180*/  IMAD R3, R3, -0xa0, RZ ;  /* 0xffffff6003037824 */ /* 0x000fcc00078e02ff */
[----:B------:R-:W1:Y:S01]  /*1190*/  LDC R3, c[0x0][R3+0x2a0] ;  /* 0x0000a80003037b82 */ /* 0x000e620000000800 */
[----:B------:R-:W-:Y:S01]  /*11a0*/  MOV R165, UR5 ;  /* 0x0000000500a57c02 */ /* 0x000fe20008000f00 */
[----:B--2---:R-:W-:Y:S01]  /*11b0*/  FMUL R5, R5, UR7 ;  /* 0x0000000705057c20 */ /* 0x004fe20008400000 */
[----:B----4-:R-:W-:Y:S02]  /*11c0*/  I2FP.F32.U32 R4, UR4 ;  /* 0x0000000400047c45 */ /* 0x010fe40008201000 */
[----:B------:R-:W-:-:S05]  /*11d0*/  CS2R.32 R2, SR_CgaSize ;  /* 0x0000000000027805 */ /* 0x000fca0000008a00 */
[----:B------:R-:W-:-:S06]  /*11e0*/  IMAD R2, R2, -0xa0, RZ ;  /* 0xffffff6002027824 */ /* 0x000fcc00078e02ff */
[----:B------:R-:W2:Y:S01]  /*11f0*/  LDC R2, c[0x0][R2+0x2a4] ;  /* 0x0000a90002027b82 */ /* 0x000ea20000000800 */
[----:B------:R-:W4:Y:S01]  /*1200*/  F2I.U32.TRUNC.NTZ R154, R5 ;  /* 0x00000005009a7305 */ /* 0x000f22000020f000 */
[----:B------:R-:W-:Y:S01]  /*1210*/  MOV R155, UR4 ;  /* 0x00000004009b7c02 */ /* 0x000fe20008000f00 */
[----:B---3--:R-:W-:-:S05]  /*1220*/  FMUL R4, R4, UR6 ;  /* 0x0000000604047c20 */ /* 0x008fca0008400000 */
[----:B------:R-:W-:Y:S01]  /*1230*/  BAR.SYNC.DEFER_BLOCKING 0x0 ;  /* 0x0000000000007b1d */ /* 0x000fe20000010000 */
[----:B------:R-:W-:-:S05]  /*1240*/  ISETP.GE.AND P0, PT, R9, 0x1, PT ;  /* 0x000000010900780c */ /* 0x000fca0003f06270 */
[----:B------:R-:W3:Y:S02]  /*1250*/  F2I.U32.TRUNC.NTZ R143, R4 ;  /* 0x00000004008f7305 */ /* 0x000ee4000020f000 */
[----:B------:R-:W2:Y:S01]  /*1260*/  S2UR UR36, SR_CTAID.Z ;  /* 0x00000000002479c3 */ /* 0x000ea20000002700 */
[----:B----4-:R-:W-:-:S05]  /*1270*/  IADD3 R154, PT, PT, -R154, RZ, RZ ;  /* 0x000000ff9a9a7210 */ /* 0x010fca0007ffe1ff */
[----:B-1----:R-:W-:Y:S01]  /*1280*/  IMAD R154, R3, R154, UR5 ;  /* 0x00000005039a7e24 */ /* 0x002fe2000f8e029a */
[----:B---3--:R-:W-:-:S05]  /*1290*/  IADD3 R143, PT, PT, -R143, RZ, RZ ;  /* 0x000000ff8f8f7210 */ /* 0x008fca0007ffe1ff */
[----:B--2---:R-:W-:Y:S01]  /*12a0*/  IMAD R143, R2, R143, UR4 ;  /* 0x00000004028f7e24 */ /* 0x004fe2000f8e028f */
[----:B------:R-:W-:Y:S06]  /*12b0*/  @!P0 BRA `(.L_x_16) ;  /* 0x0000000000b88947 */ /* 0x000fec0003800000 */
[----:B------:R-:W1:Y:S01]  /*12c0*/  LDC.64 R4, c[0x0][0xb18] ;  /* 0x0002c600ff047b82 */ /* 0x000e620000000a00 */
[----:B------:R-:W-:-:S07]  /*12d0*/  ISETP.NE.AND P0, PT, R9, 0x1, PT ;  /* 0x000000010900780c */ /* 0x000fce0003f05270 */
[----:B------:R-:W2:Y:S08]  /*12e0*/  LDC R10, c[0x0][0xb0c] ;  /* 0x0002c300ff0a7b82 */ /* 0x000eb00000000800 */
[----:B------:R-:W3:Y:S08]  /*12f0*/  LDC R11, c[0x0][0x370] ;  /* 0x0000dc00ff0b7b82 */ /* 0x000ef00000000800 */
[----:B------:R-:W4:Y:S01]  /*1300*/  LDC R12, c[0x0][0x374] ;  /* 0x0000dd00ff0c7b82 */ /* 0x000f220000000800 */
[----:B-1----:R-:W-:-:S07]  /*1310*/  ISETP.NE.AND P1, PT, R4, 0x1, PT ;  /* 0x000000010400780c */ /* 0x002fce0003f25270 */
[----:B------:R-:W3:Y:S01]  /*1320*/  LDC.64 R6, c[0x0][0xb10] ;  /* 0x0002c400ff067b82 */ /* 0x000ee20000000a00 */
[----:B--2---:R-:W-:-:S07]  /*1330*/  ISETP.NE.AND P2, PT, R10, 0x1, PT ;  /* 0x000000010a00780c */ /* 0x004fce0003f45270 */
[----:B------:R-:W1:Y:S08]  /*1340*/  LDC R8, c[0x0][0xb20] ;  /* 0x0002c800ff087b82 */ /* 0x000e700000000800 */
[----:B------:R-:W2:Y:S01]  /*1350*/  LDC.64 R2, c[0x0][0xb28] ;  /* 0x0002ca00ff027b82 */ /* 0x000ea20000000a00 */
[----:B----4-:R-:W-:-:S04]  /*1360*/  IMAD.HI.U32 R13, R12, R5, RZ ;  /* 0x000000050c0d7227 */ /* 0x010fc800078e00ff */
[----:B------:R-:W-:-:S04]  /*1370*/  IMAD.HI.U32 R5, R155, R5, RZ ;  /* 0x000000059b057227 */ /* 0x000fc800078e00ff */
[----:B---3--:R-:W-:-:S04]  /*1380*/  IMAD.HI.U32 R14, R11, R6, RZ ;  /* 0x000000060b0e7227 */ /* 0x008fc800078e00ff */
[----:B------:R-:W-:Y:S01]  /*1390*/  IMAD.HI.U32 R16, R165, R6, RZ ;  /* 0x00000006a5107227 */ /* 0x000fe200078e00ff */
[-C--:B------:R-:W-:Y:S02]  /*13a0*/  @P2 SHF.R.U32.HI R11, RZ, R7.reuse, R14 ;  /* 0x00000007ff0b2219 */ /* 0x080fe4000001160e */
[-C--:B-1----:R-:W-:Y:S02]  /*13b0*/  @P1 SHF.R.U32.HI R12, RZ, R8.reuse, R13 ;  /* 0x00000008ff0c1219 */ /* 0x082fe4000001160d */
[----:B------:R-:W-:Y:S02]  /*13c0*/  SHF.R.U32.HI R8, RZ, R8, R5 ;  /* 0x00000008ff087219 */ /* 0x000fe40000011605 */
[----:B------:R-:W-:Y:S02]  /*13d0*/  SHF.R.U32.HI R16, RZ, R7, R16 ;  /* 0x00000007ff107219 */ /* 0x000fe40000011610 */
[----:B------:R-:W-:Y:S01]  /*13e0*/  SEL R5, R155, R8, !P1 ;  /* 0x000000089b057207 */ /* 0x000fe20004800000 */
[----:B--2---:R-:W-:Y:S01]  /*13f0*/  IMAD.HI.U32 R14, R12, R2, RZ ;  /* 0x000000020c0e7227 */ /* 0x004fe200078e00ff */
[----:B------:R-:W-:-:S03]  /*1400*/  SEL R7, R165, R16, !P2 ;  /* 0x00000010a5077207 */ /* 0x000fc60005000000 */
[----:B------:R-:W-:Y:S01]  /*1410*/  IMAD.HI.U32 R6, R11, R2, RZ ;  /* 0x000000020b067227 */ /* 0x000fe200078e00ff */
[----:B------:R-:W-:-:S04]  /*1420*/  @P0 SHF.R.U32.HI R12, RZ, R3, R14 ;  /* 0x00000003ff0c0219 */ /* 0x000fc8000001160e */
[----:B------:R-:W-:Y:S01]  /*1430*/  @P0 SHF.R.U32.HI R11, RZ, R3, R6 ;  /* 0x00000003ff0b0219 */ /* 0x000fe20000011606 */
[----:B------:R-:W-:-:S04]  /*1440*/  IMAD R12, R12, R9, RZ ;  /* 0x000000090c0c7224 */ /* 0x000fc800078e02ff */
[----:B------:R-:W-:Y:S01]  /*1450*/  IMAD R6, R11, R9, RZ ;  /* 0x000000090b067224 */ /* 0x000fe200078e02ff */
[----:B------:R-:W-:-:S04]  /*1460*/  ISETP.GE.AND P1, PT, R5, R12, PT ;  /* 0x0000000c0500720c */ /* 0x000fc80003f26270 */
[----:B------:R-:W-:Y:S01]  /*1470*/  ISETP.GE.OR P1, PT, R7, R6, P1 ;  /* 0x000000060700720c */ /* 0x000fe20000f26670 */
[----:B------:R-:W-:-:S05]  /*1480*/  IMAD.HI.U32 R6, R5, R2, RZ ;  /* 0x0000000205067227 */ /* 0x000fca00078e00ff */
[----:B------:R-:W-:-:S04]  /*1490*/  SHF.R.U32.HI R6, RZ, R3, R6 ;  /* 0x00000003ff067219 */ /* 0x000fc80000011606 */
[----:B------:R-:W-:-:S03]  /*14a0*/  SEL R6, R5, R6, !P0 ;  /* 0x0000000605067207 */ /* 0x000fc60004000000 */
[----:B------:R-:W-:Y:S01]  /*14b0*/  @!P1 IMAD.HI.U32 R8, R7, R2, RZ ;  /* 0x0000000207089227 */ /* 0x000fe200078e00ff */
[----:B------:R-:W-:-:S04]  /*14c0*/  IADD3 R2, PT, PT, -R6, RZ, RZ ;  /* 0x000000ff06027210 */ /* 0x000fc80007ffe1ff */
[----:B------:R-:W-:Y:S01]  /*14d0*/  @!P1 SHF.R.U32.HI R8, RZ, R3, R8 ;  /* 0x00000003ff089219 */ /* 0x000fe20000011608 */
[----:B------:R-:W-:-:S03]  /*14e0*/  IMAD R2, R9, R2, R5 ;  /* 0x0000000209027224 */ /* 0x000fc600078e0205 */
[----:B------:R-:W-:Y:S02]  /*14f0*/  @!P1 SEL R3, R7, R8, !P0 ;  /* 0x0000000807039207 */ /* 0x000fe40004000000 */
[----:B------:R-:W-:-:S03]  /*1500*/  IADD3 R8, PT, PT, -R5, RZ, RZ ;  /* 0x000000ff05087210 */ /* 0x000fc60007ffe1ff */
[--C-:B------:R-:W-:Y:S02]  /*1510*/  @!P1 IMAD.IADD R6, R6, 0x1, -R3.reuse ;  /* 0x0000000106069824 */ /* 0x100fe400078e0a03 */
[----:B------:R-:W-:Y:S01]  /*1520*/  @!P1 IMAD R3, R2, R11, R3 ;  /* 0x0000000b02039224 */ /* 0x000fe200078e0203 */
[----:B------:R-:W-:Y:S01]  /*1530*/  IADD3 R2, PT, PT, -R7, RZ, RZ ;  /* 0x000000ff07027210 */ /* 0x000fe20007ffe1ff */
[----:B------:R-:W-:Y:S02]  /*1540*/  @!P1 IMAD R5, R6, R9, R7 ;  /* 0x0000000906059224 */ /* 0x000fe400078e0207 */
[----:B------:R-:W-:Y:S02]  /*1550*/  IMAD R8, R4, R8, R155 ;  /* 0x0000000804087224 */ /* 0x000fe400078e029b */
[----:B------:R-:W-:Y:S02]  /*1560*/  @!P1 IMAD.MOV.U32 R7, RZ, RZ, R3 ;  /* 0x000000ffff079224 */ /* 0x000fe400078e0003 */
[----:B------:R-:W-:-:S02]  /*1570*/  IMAD R2, R10, R2, R165 ;  /* 0x000000020a027224 */ /* 0x000fc400078e02a5 */
[----:B------:R-:W-:Y:S02]  /*1580*/  IMAD R155, R5, R4, R8 ;  /* 0x00000004059b7224 */ /* 0x000fe400078e0208 */
[----:B------:R-:W-:Y:S02]  /*1590*/  IMAD R165, R7, R10, R2 ;  /* 0x0000000a07a57224 */ /* 0x000fe400078e0202 */
.L_x_16:
[----:B------:R-:W1:Y:S01]  /*15a0*/  LDCU UR4, c[0x0][0xb30] ;  /* 0x00016600ff0477ac */ /* 0x000e620008000800 */
[----:B------:R-:W2:Y:S08]  /*15b0*/  S2UR UR37, SR_CgaCtaId ;  /* 0x00000000002579c3 */ /* 0x000eb00000008800 */
[----:B------:R-:W3:Y:S01]  /*15c0*/  LDC R72, c[0x0][0xb24] ;  /* 0x0002c900ff487b82 */ /* 0x000ee20000000800 */
[----:B-1----:R-:W-:-:S09]  /*15d0*/  UISETP.NE.AND UP1, UPT, UR4, 0x1, UPT ;  /* 0x000000010400788c */ /* 0x002fd2000bf25270 */
[----:B--2---:R-:W-:Y:S05]  /*15e0*/  BRA.U UP1, `(.L_x_17) ;  /* 0x0000000101407547 */ /* 0x004fea000b800000 */
[----:B------:R-:W1:Y:S08]  /*15f0*/  LDC.64 R4, c[0x0][0xb10] ;  /* 0x0002c400ff047b82 */ /* 0x000e700000000a00 */
[----:B------:R-:W2:Y:S08]  /*1600*/  LDC.64 R2, c[0x0][0xb18] ;  /* 0x0002c600ff027b82 */ /* 0x000eb00000000a00 */
[----:B------:R-:W4:Y:S08]  /*1610*/  LDC R6, c[0x0][0xb20] ;  /* 0x0002c800ff067b82 */ /* 0x000f300000000800 */
[----:B------:R-:W3:Y:S01]  /*1620*/  LDC R8, c[0x0][0xb0c] ;  /* 0x0002c300ff087b82 */ /* 0x000ee20000000800 */
[----:B-1----:R-:W-:-:S05]  /*1630*/  IMAD.HI.U32 R4, R165, R4, RZ ;  /* 0x00000004a5047227 */ /* 0x002fca00078e00ff */
[----:B------:R-:W-:Y:S01]  /*1640*/  SHF.R.U32.HI R4, RZ, R5, R4 ;  /* 0x00000005ff047219 */ /* 0x000fe20000011604 */
[----:B--2---:R-:W-:Y:S01]  /*1650*/  IMAD.HI.U32 R3, R155, R3, RZ ;  /* 0x000000039b037227 */ /* 0x004fe200078e00ff */
[----:B------:R-:W-:-:S04]  /*1660*/  ISETP.NE.AND P0, PT, R2, 0x1, PT ;  /* 0x000000010200780c */ /* 0x000fc80003f05270 */
[----:B----4-:R-:W-:-:S04]  /*1670*/  SHF.R.U32.HI R6, RZ, R6, R3 ;  /* 0x00000006ff067219 */ /* 0x010fc80000011603 */
[----:B------:R-:W-:Y:S02]  /*1680*/  SEL R3, R155, R6, !P0 ;  /* 0x000000069b037207 */ /* 0x000fe40004000000 */
[----:B---3--:R-:W-:-:S04]  /*1690*/  ISETP.NE.AND P1, PT, R8, 0x1, PT ;  /* 0x000000010800780c */ /* 0x008fc80003f25270 */
[----:B------:R-:W-:-:S05]  /*16a0*/  SEL R4, R165, R4, !P1 ;  /* 0x00000004a5047207 */ /* 0x000fca0004800000 */
[----:B------:R-:W-:Y:S02]  /*16b0*/  IMAD.IADD R5, R3, 0x1, -R4 ;  /* 0x0000000103057824 */ /* 0x000fe400078e0a04 */
[----:B------:R-:W-:Y:S02]  /*16c0*/  IMAD.IADD R3, R4, 0x1, -R3 ;  /* 0x0000000104037824 */ /* 0x000fe400078e0a03 */
[----:B------:R-:W-:Y:S02]  /*16d0*/  IMAD R165, R5, R8, R165 ;  /* 0x0000000805a57224 */ /* 0x000fe400078e02a5 */
[----:B------:R-:W-:-:S07]  /*16e0*/  IMAD R155, R3, R2, R155 ;  /* 0x00000002039b7224 */ /* 0x000fce00078e029b */
.L_x_17:
[----:B------:R-:W-:Y:S01]  /*16f0*/  BAR.SYNC.DEFER_BLOCKING 0x0 ;  /* 0x0000000000007b1d */ /* 0x000fe20000010000 */
[----:B------:R-:W-:Y:S01]  /*1700*/  UISETP.NE.AND UP1, UPT, UR8, 0x2, UPT ;  /* 0x000000020800788c */ /* 0x000fe2000bf25270 */
[----:B------:R-:W-:Y:S02]  /*1710*/  ISETP.NE.OR P5, PT, R0, 0x2, !P5 ;  /* 0x000000020000780c */ /* 0x000fe40006fa5670 */
[----:B------:R-:W-:-:S06]  /*1720*/  LOP3.LUT R2, R166, 0x1f, RZ, 0xc0, !PT ;  /* 0x0000001fa6027812 */ /* 0x000fcc00078ec0ff */
[----:B------:R-:W-:Y:S05]  /*1730*/  BRA.U UP1, `(.L_x_18) ;  /* 0x0000002101947547 */ /* 0x000fea000b800000 */
[----:B------:R-:W1:Y:S01]  /*1740*/  LDCU UR13, c[0x0][0x38c] ;  /* 0x00007180ff0d77ac */ /* 0x000e620008000800 */
[----:B------:R-:W2:Y:S01]  /*1750*/  LDC R9, c[0x0][0x370] ;  /* 0x0000dc00ff097b82 */ /* 0x000ea20000000800 */
[----:B------:R-:W-:Y:S01]  /*1760*/  PLOP3.LUT P1, PT, PT, PT, UP2, 0x80, 0x8 ;  /* 0x000000000008781c */ /* 0x000fe20003f2f028 */
[----:B------:R-:W-:Y:S01]  /*1770*/  IMAD.MOV.U32 R15, RZ, RZ, 0x1 ;  /* 0x00000001ff0f7424 */ /* 0x000fe200078e00ff */
[----:B------:R-:W-:Y:S01]  /*1780*/  ISETP.EQ.OR P4, PT, R2, RZ, P5 ;  /* 0x000000ff0200720c */ /* 0x000fe20002f82670 */
[----:B------:R-:W-:Y:S01]  /*1790*/  IMAD.MOV.U32 R14, RZ, RZ, RZ ;  /* 0x000000ffff0e7224 */ /* 0x000fe200078e00ff */
[----:B------:R-:W-:Y:S02]  /*17a0*/  PLOP3.LUT P1, PT, P1, PT, PT, 0x8, 0x80 ;  /* 0x000000000080781c */ /* 0x000fe40000f2e170 */
[----:B------:R-:W-:Y:S01]  /*17b0*/  CS2R R12, SRZ ;  /* 0x00000000000c7805 */ /* 0x000fe2000001ff00 */
[----:B------:R-:W-:Y:S01]  /*17c0*/  IMAD.MOV.U32 R10, RZ, RZ, 0x1 ;  /* 0x00000001ff0a7424 */ /* 0x000fe200078e00ff */
[----:B------:R-:W4:Y:S01]  /*17d0*/  LDC R0, c[0x0][0x374] ;  /* 0x0000dd00ff007b82 */ /* 0x000f220000000800 */
[----:B------:R-:W2:Y:S01]  /*17e0*/  LDCU.64 UR22, c[0x0][0x348] ;  /* 0x00006900ff1677ac */ /* 0x000ea20008000a00 */
[----:B------:R-:W-:Y:S01]  /*17f0*/  UMOV UR6, URZ ;  /* 0x000000ff00067c82 */ /* 0x000fe20008000000 */
[----:B-1----:R-:W-:-:S04]  /*1800*/  UIADD3 UR5, UPT, UPT, UR13, 0x1f, URZ ;  /* 0x0000001f0d057890 */ /* 0x002fc8000fffe0ff */
[----:B------:R-:W-:-:S04]  /*1810*/  USHF.R.S32.HI UR4, URZ, 0x1f, UR5 ;  /* 0x0000001fff047899 */ /* 0x000fc80008011405 */
[----:B------:R-:W-:-:S04]  /*1820*/  ULEA.HI UR4, UR4, UR5, URZ, 0x5 ;  /* 0x0000000504047291 */ /* 0x000fc8000f8f28ff */
[----:B------:R-:W-:Y:S02]  /*1830*/  USHF.R.S32.HI UR15, URZ, 0x5, UR4 ;  /* 0x00000005ff0f7899 */ /* 0x000fe40008011404 */
[----:B------:R-:W-:Y:S02]  /*1840*/  UIADD3 UR4, UPT, UPT, UR13, -0x1, URZ ;  /* 0xffffffff0d047890 */ /* 0x000fe4000fffe0ff */
[----:B------:R-:W-:Y:S02]  /*1850*/  UISETP.LT.U32.AND UP0, UPT, UR15, 0x22, UPT ;  /* 0x000000220f00788c */ /* 0x000fe4000bf01070 */
[----:B------:R-:W-:Y:S02]  /*1860*/  UISETP.GE.U32.AND UP1, UPT, UR4, -0x3f, UPT ;  /* 0xffffffc10400788c */ /* 0x000fe4000bf26070 */
[----:B------:R-:W-:Y:S02]  /*1870*/  USEL UR14, UR15, 0x22, UP0 ;  /* 0x000000220f0e7887 */ /* 0x000fe40008000000 */
[----:B------:R-:W-:-:S02]  /*1880*/  UIADD3 UR13, UPT, UPT, UR13, 0x3e, URZ ;  /* 0x0000003e0d0d7890 */ /* 0x000fc4000fffe0ff */
[----:B------:R-:W-:Y:S02]  /*1890*/  UIADD3 UR5, UPT, UPT, UR14, -0x1, URZ ;  /* 0xffffffff0e057890 */ /* 0x000fe4000fffe0ff */
[----:B------:R-:W-:-:S03]  /*18a0*/  UIADD3 UR7, UPT, UPT, UR15, -UR14, URZ ;  /* 0x8000000e0f077290 */ /* 0x000fc6000fffe0ff */
[----:B------:R-:W-:-:S04]  /*18b0*/  @UP1 UIADD3 UR5, UPT, UPT, UR14, URZ, URZ ;  /* 0x000000ff0e051290 */ /* 0x000fc8000fffe0ff */
[----:B--2---:R-:W-:-:S12]  /*18c0*/  UIADD3 UR5, UPT, UPT, UR5, 0x1, URZ ;  /* 0x0000000105057890 */ /* 0x004fd8000fffe0ff */
.L_x_36:
[----:B------:R-:W-:Y:S01]  /*18d0*/  UISETP.NE.AND UP0, UPT, UR37, URZ, UPT ;  /* 0x000000ff2500728c */ /* 0x000fe2000bf05270 */
[----:B------:R-:W1:Y:S08]  /*18e0*/  S2UR UR37, SR_CgaCtaId ;  /* 0x00000000002579c3 */ /* 0x000e700000008800 */
[----:B------:R-:W-:Y:S05]  /*18f0*/  BRA.U UP0, `(.L_x_19) ;  /* 0x0000000100347547 */ /* 0x000fea000b800000 */
[----:B------:R-:W2:Y:S01]  /*1900*/  S2R R2, SR_CgaCtaId ;  /* 0x0000000000027919 */ /* 0x000ea20000008800 */
[----:B------:R-:W-:-:S04]  /*1910*/  MOV R3, 0x400 ;  /* 0x0000040000037802 */ /* 0x000fc80000000f00 */
[----:B--2---:R-:W-:Y:S02]  /*1920*/  LEA R3, R2, R3, 0x18 ;  /* 0x0000000302037211 */ /* 0x004fe400078ec0ff */
[----:B------:R-:W-:-:S03]  /*1930*/  SHF.L.U32 R2, R10, 0x1f, RZ ;  /* 0x0000001f0a027819 */ /* 0x000fc600000006ff */
[----:B------:R-:W-:-:S04]  /*1940*/  IMAD R3, R12, 0x8, R3 ;  /* 0x000000080c037824 */ /* 0x000fc800078e0203 */
[----:B------:R-:W2:Y:S02]  /*1950*/  SYNCS.PHASECHK.TRANS64.TRYWAIT P0, [R3+URZ+0x2b0], R2 ;  /* 0x0002b002030075a7 */ /* 0x000ea400080011ff */
[----:B--2---:R-:W-:Y:S05]  /*1960*/  @!P0 BRA `(.L_x_20) ;  /* 0x0000006000d48947 */ /* 0x004fea0003800000 */
.L_x_126:
[----:B------:R-:W-:Y:S01]  /*1970*/  VIADD R12, R12, 0x1 ;  /* 0x000000010c0c7836 */ /* 0x000fe20000000000 */
[----:B------:R2:W-:Y:S04]  /*1980*/  SYNCS.ARRIVE.TRANS64.A1T0 RZ, [R3+URZ+0x2a0], RZ ;  /* 0x0002a0ff03ff79a7 */ /* 0x0005e800081000ff */
[----:B------:R-:W-:-:S04]  /*1990*/  ISETP.NE.AND P0, PT, R12, 0x2, PT ;  /* 0x000000020c00780c */ /* 0x000fc80003f05270 */
[----:B------:R-:W-:Y:S02]  /*19a0*/  SEL R12, R12, RZ, P0 ;  /* 0x000000ff0c0c7207 */ /* 0x000fe40000000000 */
[----:B--2---:R-:W-:-:S04]  /*19b0*/  SEL R3, RZ, 0x1, P0 ;  /* 0x00000001ff037807 */ /* 0x004fc80000000000 */
[----:B------:R-:W-:-:S07]  /*19c0*/  LOP3.LUT R10, R10, R3, RZ, 0x3c, !PT ;  /* 0x000000030a0a7212 */ /* 0x000fce00078e3cff */
.L_x_19:
[----:B------:R-:W-:Y:S01]  /*19d0*/  UMOV UR4, 0x400 ;  /* 0x0000040000047882 */ /* 0x000fe20000000000 */
[----:B------:R-:W-:Y:S01]  /*19e0*/  SHF.L.U32 R2, R15, 0x1f, RZ ;  /* 0x0000001f0f027819 */ /* 0x000fe200000006ff */
[----:B-1----:R-:W-:Y:S01]  /*19f0*/  ULEA UR4, UR37, UR4, 0x18 ;  /* 0x0000000425047291 */ /* 0x002fe2000f8ec0ff */
[----:B------:R-:W-:Y:S01]  /*1a00*/  R2UR UR34, R165 ;  /* 0x00000000a52272ca */ /* 0x000fe200000e0000 */
[----:B------:R-:W-:Y:S01]  /*1a10*/  UISETP.GE.U32.AND UP0, UPT, UR13, 0x3f, UPT ;  /* 0x0000003f0d00788c */ /* 0x000fe2000bf06070 */
[----:B------:R-:W-:Y:S01]  /*1a20*/  R2UR UR10, R155 ;  /* 0x000000009b0a72ca */ /* 0x000fe200000e0000 */
[----:B------:R-:W-:Y:S01]  /*1a30*/  ULEA UR8, UR6, UR4, 0x3 ;  /* 0x0000000406087291 */ /* 0x000fe2000f8e18ff */
[----:B------:R-:W-:-:S08]  /*1a40*/  UMOV UR24, URZ ;  /* 0x000000ff00187c82 */ /* 0x000fd00008000000 */
[----:B------:R1:W2:Y:S01]  /*1a50*/  SYNCS.PHASECHK.TRANS64.TRYWAIT P0, [UR8+0x110], R2 ;  /* 0x00011002ff0075a7 */ /* 0x0002a20008001108 */
[----:B------:R-:W-:Y:S02]  /*1a60*/  USHF.L.U32 UR34, UR34, 0x7, URZ ;  /* 0x0000000722227899 */ /* 0x000fe400080006ff */
[----:B------:R-:W-:Y:S01]  /*1a70*/  USHF.L.U32 UR10, UR10, 0x6, URZ ;  /* 0x000000060a0a7899 */ /* 0x000fe200080006ff */
[----:B------:R-:W-:Y:S11]  /*1a80*/  BRA.U !UP0, `(.L_x_21) ;  /* 0x0000000108a87547 */ /* 0x000ff6000b800000 */
[----:B------:R-:W-:Y:S01]  /*1a90*/  UMOV UR16, URZ ;  /* 0x000000ff00107c82 */ /* 0x000fe20008000000 */
[----:B------:R-:W-:-:S05]  /*1aa0*/  UMOV UR17, UR6 ;  /* 0x0000000600117c82 */ /* 0x000fca0008000000 */
.L_x_26:
[----:B-1----:R-:W-:Y:S01]  /*1ab0*/  ULEA UR33, UR17, UR4, 0x3 ;  /* 0x0000000411217291 */ /* 0x002fe2000f8e18ff */
[----:B--2---:R-:W-:Y:S01]  /*1ac0*/  @!P5 MOV R3, 0x1800 ;  /* 0x000018000003d802 */ /* 0x004fe20000000f00 */
[----:B--2---:R-:W-:Y:S10]  /*1ad0*/  @P0 BRA `(.L_x_22) ;  /* 0x00000000000c0947 */ /* 0x004ff40003800000 */
[----:B------:R-:W-:-:S04]  /*1ae0*/  SHF.L.U32 R5, R15, 0x1f, RZ ;  /* 0x0000001f0f057819 */ /* 0x000fc800000006ff */
[----:B------:R-:W2:Y:S02]  /*1af0*/  SYNCS.PHASECHK.TRANS64.TRYWAIT P0, [UR33+0x110], R5 ;  /* 0x00011005ff0075a7 */ /* 0x000ea40008001121 */
[----:B--2---:R-:W-:Y:S05]  /*1b00*/  @!P0 BRA `(.L_x_23) ;  /* 0x0000006000808947 */ /* 0x004fea0003800000 */
.L_x_22:
[----:B------:R2:W-:Y:S01]  /*1b10*/  @!P5 SYNCS.ARRIVE.TRANS64 RZ, [UR33], R3 ;  /* 0x00000003ffffd9a7 */ /* 0x0005e20008000021 */
[----:B------:R-:W-:Y:S04]  /*1b20*/  BSSY.RECONVERGENT B0, `(.L_x_24) ;  /* 0x0000003000007945 */ /* 0x000fe80003800200 */
[----:B------:R-:W-:Y:S05]  /*1b30*/  @P4 BRA `(.L_x_25) ;  /* 0x0000000000044947 */ /* 0x000fea0003800000 */
[----:B------:R-:W-:Y:S05]  /*1b40*/  BPT.TRAP 0x1 ;  /* 0x000000040000795c */ /* 0x000fea0000300000 */
.L_x_25:
[----:B------:R-:W-:Y:S05]  /*1b50*/  BSYNC.RECONVERGENT B0 ;  /* 0x0000000000007941 */ /* 0x000fea0003800200 */
.L_x_24:
[----:B------:R-:W-:Y:S02]  /*1b60*/  UIADD3 UR6, UPT, UPT, UR17, 0x1, URZ ;  /* 0x0000000111067890 */ /* 0x000fe4000fffe0ff */
[----:B------:R-:W-:Y:S02]  /*1b70*/  ULEA UR32, UR17, UR4, 0xc ;  /* 0x0000000411207291 */ /* 0x000fe4000f8e60ff */
[----:B------:R-:W-:Y:S02]  /*1b80*/  UISETP.NE.AND UP0, UPT, UR6, 0x22, UPT ;  /* 0x000000220600788c */ /* 0x000fe4000bf05270 */
[----:B------:R-:W-:Y:S02]  /*1b90*/  UIADD3 UR26, UP1, UPT, UR22, 0x80, URZ ;  /* 0x00000080161a7890 */ /* 0x000fe4000ff3e0ff */
[----:B------:R-:W-:Y:S02]  /*1ba0*/  USEL UR9, URZ, 0x1, UP0 ;  /* 0x00000001ff097887 */ /* 0x000fe40008000000 */
[----:B------:R-:W-:-:S02]  /*1bb0*/  USEL UR6, UR6, URZ, UP0 ;  /* 0x000000ff06067287 */ /* 0x000fc40008000000 */
[----:B------:R-:W-:Y:S02]  /*1bc0*/  UIADD3 UR20, UP0, UPT, UR22, 0x180, URZ ;  /* 0x0000018016147890 */ /* 0x000fe4000ff1e0ff */
[----:B------:R-:W-:Y:S01]  /*1bd0*/  ULEA UR8, UR6, UR4, 0x3 ;  /* 0x0000000406087291 */ /* 0x000fe2000f8e18ff */
[----:B------:R-:W-:Y:S01]  /*1be0*/  LOP3.LUT R15, R15, UR9, RZ, 0x3c, !PT ;  /* 0x000000090f0f7c12 */ /* 0x000fe2000f8e3cff */
[----:B------:R-:W-:Y:S02]  /*1bf0*/  USHF.L.U32 UR35, UR16, 0x5, URZ ;  /* 0x0000000510237899 */ /* 0x000fe400080006ff */
[----:B------:R-:W-:Y:S01]  /*1c00*/  UIADD3.X UR27, UPT, UPT, URZ, UR23, URZ, UP1, !UPT ;  /* 0x00000017ff1b7290 */ /* 0x000fe20008ffe4ff */
[----:B-1----:R-:W-:Y:S01]  /*1c10*/  SHF.L.U32 R2, R15, 0x1f, RZ ;  /* 0x0000001f0f027819 */ /* 0x002fe200000006ff */
[----:B------:R-:W-:Y:S02]  /*1c20*/  UIADD3 UR32, UPT, UPT, UR32, 0x4600, URZ ;  /* 0x0000460020207890 */ /* 0x000fe4000fffe0ff */
[----:B------:R-:W-:Y:S01]  /*1c30*/  UIADD3.X UR21, UPT, UPT, URZ, UR23, URZ, UP0, !UPT ;  /* 0x00000017ff157290 */ /* 0x000fe200087fe4ff */
[----:B------:R1:W1:Y:S01]  /*1c40*/  SYNCS.PHASECHK.TRANS64.TRYWAIT P0, [UR8+0x110], R2 ;  /* 0x00011002ff0075a7 */ /* 0x0002620008001108 */
[----:B------:R-:W-:Y:S01]  /*1c50*/  ULEA UR8, UR17, UR4, 0xb ;  /* 0x0000000411087291 */ /* 0x000fe2000f8e58ff */
[----:B------:R-:W-:Y:S01]  /*1c60*/  UMOV UR18, 0x0 ;  /* 0x0000000000127882 */ /* 0x000fe20000000000 */
[----:B------:R-:W-:-:S02]  /*1c70*/  UMOV UR19, 0x10000000 ;  /* 0x1000000000137882 */ /* 0x000fc40000000000 */
[----:B------:R-:W-:Y:S01]  /*1c80*/  UIADD3 UR8, UPT, UPT, UR8, 0x26600, URZ ;  /* 0x0002660008087890 */ /* 0x000fe2000fffe0ff */
[----:B------:R1:W-:Y:S01]  /*1c90*/  UTMALDG.3D [UR32], [UR26], desc[UR18] ;  /* 0x000012201a0075b4 */ /* 0x0003e20008011000 */
[----:B------:R-:W-:Y:S01]  /*1ca0*/  UMOV UR12, UR36 ;  /* 0x00000024000c7c82 */ /* 0x000fe20008000000 */
[----:B------:R-:W-:Y:S01]  /*1cb0*/  UMOV UR9, UR33 ;  /* 0x0000002100097c82 */ /* 0x000fe20008000000 */
[----:B------:R-:W-:Y:S01]  /*1cc0*/  UMOV UR11, UR35 ;  /* 0x00000023000b7c82 */ /* 0x000fe20008000000 */
[----:B------:R-:W-:Y:S01]  /*1cd0*/  UIADD3 UR16, UPT, UPT, UR16, 0x1, URZ ;  /* 0x0000000110107890 */ /* 0x000fe2000fffe0ff */
[----:B------:R-:W-:Y:S01]  /*1ce0*/  UMOV UR24, UR5 ;  /* 0x0000000500187c82 */ /* 0x000fe20008000000 */
[----:B------:R-:W-:Y:S02]  /*1cf0*/  UMOV UR17, UR6 ;  /* 0x0000000600117c82 */ /* 0x000fe40008000000 */
[----:B------:R1:W-:Y:S01]  /*1d00*/  UTMALDG.3D [UR8], [UR20], desc[UR18] ;  /* 0x00001208140075b4 */ /* 0x0003e20008011000 */
[----:B------:R-:W-:-:S09]  /*1d10*/  UISETP.NE.AND UP0, UPT, UR16, UR5, UPT ;  /* 0x000000051000728c */ /* 0x000fd2000bf05270 */
[----:B------:R-:W-:Y:S05]  /*1d20*/  BRA.U UP0, `(.L_x_26) ;  /* 0xfffffffd00607547 */ /* 0x000fea000b83ffff */
.L_x_21:
[----:B-1----:R-:W-:Y:S01]  /*1d30*/  ULEA UR8, UR6, UR4, 0x3 ;  /* 0x0000000406087291 */ /* 0x002fe2000f8e18ff */
[----:B------:R-:W-:Y:S01]  /*1d40*/  SHF.L.U32 R2, R15, 0x1f, RZ ;  /* 0x0000001f0f027819 */ /* 0x000fe200000006ff */
[----:B------:R-:W-:Y:S01]  /*1d50*/  @!P1 SYNCS.ARRIVE.TRANS64.A1T0 RZ, [UR4+0x238], RZ ;  /* 0x000238ffffff99a7 */ /* 0x000fe20008100004 */
[----:B------:R-:W-:-:S06]  /*1d60*/  UISETP.GT.AND UP0, UPT, UR15, UR14, UPT ;  /* 0x0000000e0f00728c */ /* 0x000fcc000bf04270 */
[----:B--2---:R1:W2:Y:S03]  /*1d70*/  SYNCS.PHASECHK.TRANS64.TRYWAIT P0, [UR8+0x110], R2 ;  /* 0x00011002ff0075a7 */ /* 0x0042a60008001108 */
[----:B------:R-:W-:Y:S05]  /*1d80*/  BRA.U !UP0, `(.L_x_27) ;  /* 0x0000000108ac7547 */ /* 0x000fea000b800000 */
[----:B------:R-:W-:Y:S01]  /*1d90*/  UIADD3 UR21, UPT, UPT, UR7, UR24, URZ ;  /* 0x0000001807157290 */ /* 0x000fe2000fffe0ff */
[----:B------:R-:W-:-:S11]  /*1da0*/  UMOV UR25, UR6 ;  /* 0x0000000600197c82 */ /* 0x000fd60008000000 */
.L_x_32:
[----:B-1----:R-:W-:Y:S01]  /*1db0*/  ULEA UR17, UR25, UR4, 0x3 ;  /* 0x0000000419117291 */ /* 0x002fe2000f8e18ff */
[----:B--2---:R-:W-:Y:S01]  /*1dc0*/  @!P5 MOV R3, 0x1800 ;  /* 0x000018000003d802 */ /* 0x004fe20000000f00 */
[----:B--2---:R-:W-:Y:S10]  /*1dd0*/  @P0 BRA `(.L_x_28) ;  /* 0x00000000000c0947 */ /* 0x004ff40003800000 */
[----:B------:R-:W-:-:S04]  /*1de0*/  SHF.L.U32 R5, R15, 0x1f, RZ ;  /* 0x0000001f0f057819 */ /* 0x000fc800000006ff */
[----:B------:R-:W2:Y:S02]  /*1df0*/  SYNCS.PHASECHK.TRANS64.TRYWAIT P0, [UR17+0x110], R5 ;  /* 0x00011005ff0075a7 */ /* 0x000ea40008001111 */
[----:B--2---:R-:W-:Y:S05]  /*1e00*/  @!P0 BRA `(.L_x_29) ;  /* 0x0000005c00d88947 */ /* 0x004fea0003800000 */
.L_x_28:
[----:B------:R2:W-:Y:S01]  /*1e10*/  @!P5 SYNCS.ARRIVE.TRANS64 RZ, [UR17], R3 ;  /* 0x00000003ffffd9a7 */ /* 0x0005e20008000011 */
[----:B------:R-:W-:Y:S04]  /*1e20*/  BSSY.RECONVERGENT B0, `(.L_x_30) ;  /* 0x0000003000007945 */ /* 0x000fe80003800200 */
[----:B------:R-:W-:Y:S05]  /*1e30*/  @P4 BRA `(.L_x_31) ;  /* 0x0000000000044947 */ /* 0x000fea0003800000 */
[----:B------:R-:W-:Y:S05]  /*1e40*/  BPT.TRAP 0x1 ;  /* 0x000000040000795c */ /* 0x000fea0000300000 */
.L_x_31:
[----:B------:R-:W-:Y:S05]  /*1e50*/  BSYNC.RECONVERGENT B0 ;  /* 0x0000000000007941 */ /* 0x000fea0003800200 */
.L_x_30:
        /* <DEDUP_REMOVED lines=10> */
[----:B------:R-:W-:Y:S01]  /*1f00*/  UIADD3 UR16, UPT, UPT, UR16, 0x4600, URZ ;  /* 0x0000460010107890 */ /* 0x000fe2000fffe0ff */
[----:B-1----:R-:W-:Y:S01]  /*1f10*/  SHF.L.U32 R2, R15, 0x1f, RZ ;  /* 0x0000001f0f027819 */ /* 0x002fe200000006ff */
[----:B------:R-:W-:Y:S02]  /*1f20*/  UIADD3.X UR31, UPT, UPT, URZ, UR23, URZ, UP1, !UPT ;  /* 0x00000017ff1f7290 */ /* 0x000fe40008ffe4ff */
[----:B------:R-:W-:Y:S01]  /*1f30*/  UIADD3.X UR29, UPT, UPT, URZ, UR23, URZ, UP0, !UPT ;  /* 0x00000017ff1d7290 */ /* 0x000fe200087fe4ff */
[----:B------:R1:W1:Y:S01]  /*1f40*/  SYNCS.PHASECHK.TRANS64.TRYWAIT P0, [UR8+0x110], R2 ;  /* 0x00011002ff0075a7 */ /* 0x0002620008001108 */
[----:B------:R-:W-:Y:S01]  /*1f50*/  ULEA UR8, UR25, UR4, 0xb ;  /* 0x0000000419087291 */ /* 0x000fe2000f8e58ff */
[----:B------:R-:W-:Y:S01]  /*1f60*/  UMOV UR26, 0x0 ;  /* 0x00000000001a7882 */ /* 0x000fe20000000000 */
[----:B------:R-:W-:-:S02]  /*1f70*/  UMOV UR27, 0x10000000 ;  /* 0x10000000001b7882 */ /* 0x000fc40000000000 */
[----:B------:R-:W-:Y:S01]  /*1f80*/  UIADD3 UR8, UPT, UPT, UR8, 0x26600, URZ ;  /* 0x0002660008087890 */ /* 0x000fe2000fffe0ff */
[----:B------:R-:W-:Y:S01]  /*1f90*/  UMOV UR18, UR34 ;  /* 0x0000002200127c82 */ /* 0x000fe20008000000 */
[----:B------:R-:W-:Y:S01]  /*1fa0*/  UMOV UR20, UR36 ;  /* 0x0000002400147c82 */ /* 0x000fe20008000000 */
[----:B------:R-:W-:Y:S01]  /*1fb0*/  UMOV UR12, UR36 ;  /* 0x00000024000c7c82 */ /* 0x000fe20008000000 */
[----:B------:R-:W-:Y:S01]  /*1fc0*/  UMOV UR9, UR17 ;  /* 0x0000001100097c82 */ /* 0x000fe20008000000 */
[----:B------:R-:W-:Y:S01]  /*1fd0*/  UMOV UR11, UR19 ;  /* 0x00000013000b7c82 */ /* 0x000fe20008000000 */
[----:B------:R1:W-:Y:S01]  /*1fe0*/  UTMALDG.3D [UR16], [UR30], desc[UR26] ;  /* 0x00001a101e0075b4 */ /* 0x0003e20008011000 */
[----:B------:R-:W-:Y:S01]  /*1ff0*/  UIADD3 UR24, UPT, UPT, UR24, 0x1, URZ ;  /* 0x0000000118187890 */ /* 0x000fe2000fffe0ff */
[----:B------:R-:W-:-:S03]  /*2000*/  UMOV UR25, UR6 ;  /* 0x0000000600197c82 */ /* 0x000fc60008000000 */
[----:B------:R-:W-:Y:S01]  /*2010*/  UISETP.NE.AND UP0, UPT, UR24, UR21, UPT ;  /* 0x000000151800728c */ /* 0x000fe2000bf05270 */
[----:B------:R1:W-:Y:S08]  /*2020*/  UTMALDG.3D [UR8], [UR28], desc[UR26] ;  /* 0x00001a081c0075b4 */ /* 0x0003f00008011000 */
[----:B------:R-:W-:Y:S05]  /*2030*/  BRA.U UP0, `(.L_x_32) ;  /* 0xfffffffd005c7547 */ /* 0x000fea000b83ffff */
.L_x_27:
[C---:B-1----:R-:W-:Y:S01]  /*2040*/  LEA R2, R14.reuse, UR4, 0x3 ;  /* 0x000000040e027c11 */ /* 0x042fe2000f8e18ff */
[----:B------:R-:W-:Y:S01]  /*2050*/  NOP ;  /* 0x0000000000007918 */ /* 0x000fe20000000000 */
[----:B--2---:R-:W-:Y:S02]  /*2060*/  SHF.L.U32 R3, R13, 0x1f, RZ ;  /* 0x0000001f0d037819 */ /* 0x004fe400000006ff */
[----:B------:R-:W-:Y:S02]  /*2070*/  LEA R4, R14, UR4, 0x4 ;  /* 0x000000040e047c11 */ /* 0x000fe4000f8e20ff */
[----:B------:R-:W1:Y:S02]  /*2080*/  SYNCS.PHASECHK.TRANS64.TRYWAIT P0, [R2+URZ+0x240], R3 ;  /* 0x00024003020075a7 */ /* 0x000e6400080011ff */
[----:B-1----:R-:W-:Y:S05]  /*2090*/  @!P0 BRA `(.L_x_33) ;  /* 0x0000005c004c8947 */ /* 0x002fea0003800000 */
.L_x_129:
[----:B------:R-:W2:Y:S01]  /*20a0*/  LDS.128 R4, [R4+0x2d0] ;  /* 0x0002d00004047984 */ /* 0x000ea20000000c00 */
[----:B---3--:R-:W-:Y:S01]  /*20b0*/  ISETP.GE.AND P0, PT, R72, 0x1, PT ;  /* 0x000000014800780c */ /* 0x008fe20003f06270 */
[----:B-1----:R-:W-:Y:S01]  /*20c0*/  VIADD R2, R2, 0x250 ;  /* 0x0000025002027836 */ /* 0x002fe20000000000 */
[----:B------:R-:W-:Y:S01]  /*20d0*/  @!PT LDS RZ, [RZ] ;  /* 0x00000000fffff984 */ /* 0x000fe20000000800 */
[----:B------:R-:W-:Y:S01]  /*20e0*/  @!PT LDS RZ, [RZ] ;  /* 0x00000000fffff984 */ /* 0x000fe20000000800 */
[----:B------:R-:W-:Y:S01]  /*20f0*/  @!PT LDS RZ, [RZ] ;  /* 0x00000000fffff984 */ /* 0x000fe20000000800 */
[----:B------:R-:W-:Y:S01]  /*2100*/  @!PT LDS RZ, [RZ] ;  /* 0x00000000fffff984 */ /* 0x000fe20000000800 */
[----:B------:R1:W-:Y:S06]  /*2110*/  MEMBAR.ALL.CTA ;  /* 0x0000000000007992 */ /* 0x0003ec0000008000 */
[----:B-1----:R-:W1:Y:S01]  /*2120*/  FENCE.VIEW.ASYNC.S ;  /* 0x00000000000073c6 */ /* 0x002e620000000000 */
[----:B------:R-:W-:-:S04]  /*2130*/  PRMT R2, RZ, 0x654, R2 ;  /* 0x00000654ff027816 */ /* 0x000fc80000000002 */
[----:B-1----:R1:W-:Y:S01]  /*2140*/  SYNCS.ARRIVE.TRANS64.RED.A1T0 RZ, [R2+URZ], RZ ;  /* 0x000000ff02ff79a7 */ /* 0x0023e200081004ff */
[----:B--2---:R-:W-:-:S13]  /*2150*/  LOP3.LUT P2, RZ, R6, 0x1, RZ, 0xc0, !PT ;  /* 0x0000000106ff7812 */ /* 0x004fda000784c0ff */
[----:B------:R-:W-:Y:S01]  /*2160*/  @P2 SHF.R.U32.HI R3, RZ, 0x10, R5 ;  /* 0x00000010ff032819 */ /* 0x000fe20000011605 */
[----:B------:R-:W-:Y:S01]  /*2170*/  VOTEU.ANY UP0, P2 ;  /* 0x0000000000ff7886 */ /* 0x000fe20001000100 */
[----:B------:R-:W-:Y:S02]  /*2180*/  @P2 MOV R11, R4 ;  /* 0x00000004000b2202 */ /* 0x000fe40000000f00 */
[----:B------:R-:W-:Y:S02]  /*2190*/  @P2 R2UR.BROADCAST UR8, R3 ;  /* 0x00000000030822ca */ /* 0x000fe400008e0000 */
[----:B------:R-:W-:-:S11]  /*21a0*/  @P2 LOP3.LUT R8, R5, 0xffff, RZ, 0xc0, !PT ;  /* 0x0000ffff05082812 */ /* 0x000fd600078ec0ff */
[----:B------:R-:W-:Y:S01]  /*21b0*/  @UP0 UMOV UR36, UR8 ;  /* 0x0000000800240c82 */ /* 0x000fe20008000000 */
[----:B-1----:R-:W-:Y:S05]  /*21c0*/  @!P0 BRA `(.L_x_34) ;  /* 0x0000000000b88947 */ /* 0x002fea0003800000 */
[----:B------:R-:W4:Y:S01]  /*21d0*/  LDC.64 R4, c[0x0][0xb18] ;  /* 0x0002c600ff047b82 */ /* 0x000f220000000a00 */
[----:B------:R-:W-:-:S07]  /*21e0*/  ISETP.NE.AND P3, PT, R72, 0x1, PT ;  /* 0x000000014800780c */ /* 0x000fce0003f65270 */
[----:B------:R-:W1:Y:S08]  /*21f0*/  LDC.64 R6, c[0x0][0xb10] ;  /* 0x0002c400ff067b82 */ /* 0x000e700000000a00 */
[----:B------:R-:W2:Y:S08]  /*2200*/  LDC R16, c[0x0][0xb20] ;  /* 0x0002c800ff107b82 */ /* 0x000eb00000000800 */
[----:B------:R-:W3:Y:S01]  /*2210*/  LDC R18, c[0x0][0xb0c] ;  /* 0x0002c300ff127b82 */ /* 0x000ee20000000800 */
[----:B----4-:R-:W-:Y:S01]  /*2220*/  IMAD.HI.U32 R17, R0, R5, RZ ;  /* 0x0000000500117227 */ /* 0x010fe200078e00ff */
[----:B------:R-:W-:-:S03]  /*2230*/  ISETP.NE.AND P0, PT, R4, 0x1, PT ;  /* 0x000000010400780c */ /* 0x000fc60003f05270 */
[----:B------:R-:W-:-:S03]  /*2240*/  IMAD.HI.U32 R5, R8, R5, RZ ;  /* 0x0000000508057227 */ /* 0x000fc600078e00ff */
[----:B------:R-:W4:Y:S01]  /*2250*/  LDC.64 R2, c[0x0][0xb28] ;  /* 0x0002ca00ff027b82 */ /* 0x000f220000000a00 */
[----:B-1----:R-:W-:-:S04]  /*2260*/  IMAD.HI.U32 R20, R9, R6, RZ ;  /* 0x0000000609147227 */ /* 0x002fc800078e00ff */
[----:B------:R-:W-:Y:S01]  /*2270*/  IMAD.HI.U32 R22, R11, R6, RZ ;  /* 0x000000060b167227 */ /* 0x000fe200078e00ff */
[----:B------:R-:W-:Y:S02]  /*2280*/  SHF.R.U32.HI R20, RZ, R7, R20 ;  /* 0x00000007ff147219 */ /* 0x000fe40000011614 */
[-C--:B--2---:R-:W-:Y:S02]  /*2290*/  SHF.R.U32.HI R17, RZ, R16.reuse, R17 ;  /* 0x00000010ff117219 */ /* 0x084fe40000011611 */
[----:B------:R-:W-:Y:S02]  /*22a0*/  SHF.R.U32.HI R5, RZ, R16, R5 ;  /* 0x00000010ff057219 */ /* 0x000fe40000011605 */
[----:B------:R-:W-:Y:S02]  /*22b0*/  SEL R17, R0, R17, !P0 ;  /* 0x0000001100117207 */ /* 0x000fe40004000000 */
[----:B------:R-:W-:Y:S02]  /*22c0*/  SHF.R.U32.HI R22, RZ, R7, R22 ;  /* 0x00000007ff167219 */ /* 0x000fe40000011616 */
[----:B---3--:R-:W-:-:S02]  /*22d0*/  ISETP.NE.AND P1, PT, R18, 0x1, PT ;  /* 0x000000011200780c */ /* 0x008fc40003f25270 */
[----:B------:R-:W-:Y:S02]  /*22e0*/  SEL R5, R8, R5, !P0 ;  /* 0x0000000508057207 */ /* 0x000fe40004000000 */
[----:B------:R-:W-:Y:S02]  /*22f0*/  SEL R19, R9, R20, !P1 ;  /* 0x0000001409137207 */ /* 0x000fe40004800000 */
[----:B------:R-:W-:Y:S01]  /*2300*/  SEL R7, R11, R22, !P1 ;  /* 0x000000160b077207 */ /* 0x000fe20004800000 */
[----:B----4-:R-:W-:-:S04]  /*2310*/  IMAD.HI.U32 R20, R17, R2, RZ ;  /* 0x0000000211147227 */ /* 0x010fc800078e00ff */
[----:B------:R-:W-:Y:S01]  /*2320*/  IMAD.HI.U32 R6, R19, R2, RZ ;  /* 0x0000000213067227 */ /* 0x000fe200078e00ff */
[----:B------:R-:W-:-:S04]  /*2330*/  @P3 SHF.R.U32.HI R17, RZ, R3, R20 ;  /* 0x00000003ff113219 */ /* 0x000fc80000011614 */
[----:B------:R-:W-:Y:S01]  /*2340*/  @P3 SHF.R.U32.HI R19, RZ, R3, R6 ;  /* 0x00000003ff133219 */ /* 0x000fe20000011606 */
[----:B------:R-:W-:-:S04]  /*2350*/  IMAD R17, R72, R17, RZ ;  /* 0x0000001148117224 */ /* 0x000fc800078e02ff */
[----:B------:R-:W-:Y:S01]  /*2360*/  IMAD R6, R72, R19, RZ ;  /* 0x0000001348067224 */ /* 0x000fe200078e02ff */
[C---:B------:R-:W-:Y:S02]  /*2370*/  ISETP.GE.AND P0, PT, R5.reuse, R17, PT ;  /* 0x000000110500720c */ /* 0x040fe40003f06270 */
[----:B------:R-:W-:Y:S02]  /*2380*/  IADD3 R17, PT, PT, -R5, RZ, RZ ;  /* 0x000000ff05117210 */ /* 0x000fe40007ffe1ff */
[----:B------:R-:W-:Y:S01]  /*2390*/  ISETP.GE.OR P0, PT, R7, R6, P0 ;  /* 0x000000060700720c */ /* 0x000fe20000706670 */
[----:B------:R-:W-:-:S04]  /*23a0*/  IMAD.HI.U32 R6, R5, R2, RZ ;  /* 0x0000000205067227 */ /* 0x000fc800078e00ff */
[----:B------:R-:W-:Y:S01]  /*23b0*/  IMAD R8, R4, R17, R8 ;  /* 0x0000001104087224 */ /* 0x000fe200078e0208 */
[----:B------:R-:W-:-:S04]  /*23c0*/  SHF.R.U32.HI R6, RZ, R3, R6 ;  /* 0x00000003ff067219 */ /* 0x000fc80000011606 */
[----:B------:R-:W-:-:S03]  /*23d0*/  SEL R6, R5, R6, !P3 ;  /* 0x0000000605067207 */ /* 0x000fc60005800000 */
[----:B------:R-:W-:-:S04]  /*23e0*/  @!P0 IMAD.HI.U32 R16, R7, R2, RZ ;  /* 0x0000000207108227 */ /* 0x000fc800078e00ff */
[----:B------:R-:W-:Y:S01]  /*23f0*/  IMAD.MOV R2, RZ, RZ, -R6 ;  /* 0x000000ffff027224 */ /* 0x000fe200078e0a06 */
[----:B------:R-:W-:-:S03]  /*2400*/  @!P0 SHF.R.U32.HI R16, RZ, R3, R16 ;  /* 0x00000003ff108219 */ /* 0x000fc60000011610 */
[----:B------:R-:W-:Y:S01]  /*2410*/  IMAD R2, R72, R2, R5 ;  /* 0x0000000248027224 */ /* 0x000fe200078e0205 */
[----:B------:R-:W-:-:S05]  /*2420*/  @!P0 SEL R3, R7, R16, !P3 ;  /* 0x0000001007038207 */ /* 0x000fca0005800000 */
[--C-:B------:R-:W-:Y:S02]  /*2430*/  @!P0 IMAD.IADD R6, R6, 0x1, -R3.reuse ;  /* 0x0000000106068824 */ /* 0x100fe400078e0a03 */
[----:B------:R-:W-:Y:S01]  /*2440*/  @!P0 IMAD R3, R2, R19, R3 ;  /* 0x0000001302038224 */ /* 0x000fe200078e0203 */
[----:B------:R-:W-:Y:S01]  /*2450*/  IADD3 R2, PT, PT, -R7, RZ, RZ ;  /* 0x000000ff07027210 */ /* 0x000fe20007ffe1ff */
[----:B------:R-:W-:Y:S02]  /*2460*/  @!P0 IMAD R5, R72, R6, R7 ;  /* 0x0000000648058224 */ /* 0x000fe400078e0207 */
[----:B------:R-:W-:Y:S02]  /*2470*/  @!P0 IMAD.MOV.U32 R7, RZ, RZ, R3 ;  /* 0x000000ffff078224 */ /* 0x000fe400078e0003 */
[----:B------:R-:W-:Y:S02]  /*2480*/  IMAD R2, R18, R2, R11 ;  /* 0x0000000212027224 */ /* 0x000fe400078e020b */
[----:B------:R-:W-:-:S02]  /*2490*/  IMAD R8, R5, R4, R8 ;  /* 0x0000000405087224 */ /* 0x000fc400078e0208 */
[----:B------:R-:W-:Y:S02]  /*24a0*/  IMAD R11, R7, R18, R2 ;  /* 0x00000012070b7224 */ /* 0x000fe400078e0202 */
.L_x_34:
[----:B------:R-:W1:Y:S02]  /*24b0*/  LDCU UR8, c[0x0][0xb30] ;  /* 0x00016600ff0877ac */ /* 0x000e640008000800 */
[----:B-1----:R-:W-:-:S09]  /*24c0*/  UISETP.NE.AND UP0, UPT, UR8, 0x1, UPT ;  /* 0x000000010800788c */ /* 0x002fd2000bf05270 */
[----:B------:R-:W-:Y:S05]  /*24d0*/  BRA.U UP0, `(.L_x_35) ;  /* 0x0000000100407547 */ /* 0x000fea000b800000 */
[----:B------:R-:W1:Y:S08]  /*24e0*/  LDC.64 R4, c[0x0][0xb10] ;  /* 0x0002c400ff047b82 */ /* 0x000e700000000a00 */
[----:B------:R-:W2:Y:S08]  /*24f0*/  LDC.64 R2, c[0x0][0xb18] ;  /* 0x0002c600ff027b82 */ /* 0x000eb00000000a00 */
[----:B------:R-:W3:Y:S08]  /*2500*/  LDC R6, c[0x0][0xb20] ;  /* 0x0002c800ff067b82 */ /* 0x000ef00000000800 */
[----:B------:R-:W4:Y:S01]  /*2510*/  LDC R16, c[0x0][0xb0c] ;  /* 0x0002c300ff107b82 */ /* 0x000f220000000800 */
[----:B-1----:R-:W-:-:S05]  /*2520*/  IMAD.HI.U32 R4, R11, R4, RZ ;  /* 0x000000040b047227 */ /* 0x002fca00078e00ff */
[----:B------:R-:W-:Y:S01]  /*2530*/  SHF.R.U32.HI R4, RZ, R5, R4 ;  /* 0x00000005ff047219 */ /* 0x000fe20000011604 */
[----:B--2---:R-:W-:Y:S01]  /*2540*/  IMAD.HI.U32 R3, R8, R3, RZ ;  /* 0x0000000308037227 */ /* 0x004fe200078e00ff */
[----:B------:R-:W-:-:S04]  /*2550*/  ISETP.NE.AND P0, PT, R2, 0x1, PT ;  /* 0x000000010200780c */ /* 0x000fc80003f05270 */
[----:B---3--:R-:W-:-:S04]  /*2560*/  SHF.R.U32.HI R3, RZ, R6, R3 ;  /* 0x00000006ff037219 */ /* 0x008fc80000011603 */
[----:B------:R-:W-:Y:S02]  /*2570*/  SEL R3, R8, R3, !P0 ;  /* 0x0000000308037207 */ /* 0x000fe40004000000 */
[----:B----4-:R-:W-:-:S04]  /*2580*/  ISETP.NE.AND P1, PT, R16, 0x1, PT ;  /* 0x000000011000780c */ /* 0x010fc80003f25270 */
[----:B------:R-:W-:-:S05]  /*2590*/  SEL R4, R11, R4, !P1 ;  /* 0x000000040b047207 */ /* 0x000fca0004800000 */
[----:B------:R-:W-:Y:S02]  /*25a0*/  IMAD.IADD R5, R3, 0x1, -R4 ;  /* 0x0000000103057824 */ /* 0x000fe400078e0a04 */
[----:B------:R-:W-:Y:S02]  /*25b0*/  IMAD.IADD R3, R4, 0x1, -R3 ;  /* 0x0000000104037824 */ /* 0x000fe400078e0a03 */
[----:B------:R-:W-:Y:S02]  /*25c0*/  IMAD R11, R5, R16, R11 ;  /* 0x00000010050b7224 */ /* 0x000fe400078e020b */
[----:B------:R-:W-:-:S07]  /*25d0*/  IMAD R8, R3, R2, R8 ;  /* 0x0000000203087224 */ /* 0x000fce00078e0208 */
.L_x_35:
[----:B------:R-:W-:Y:S01]  /*25e0*/  VIADD R14, R14, 0x1 ;  /* 0x000000010e0e7836 */ /* 0x000fe20000000000 */
[----:B------:R-:W-:Y:S01]  /*25f0*/  PLOP3.LUT P1, PT, PT, PT, PT, 0x80, 0x8 ;  /* 0x000000000008781c */ /* 0x000fe20003f2f070 */
[----:B------:R-:W-:Y:S02]  /*2600*/  IMAD.IADD R165, R11, 0x1, R154 ;  /* 0x000000010ba57824 */ /* 0x000fe400078e029a */
[----:B------:R-:W-:Y:S01]  /*2610*/  IMAD.IADD R155, R8, 0x1, R143 ;  /* 0x00000001089b7824 */ /* 0x000fe200078e028f */
[----:B------:R-:W-:-:S04]  /*2620*/  ISETP.NE.AND P0, PT, R14, 0x2, PT ;  /* 0x000000020e00780c */ /* 0x000fc80003f05270 */
[----:B------:R-:W-:Y:S02]  /*2630*/  SEL R2, RZ, 0x1, P0 ;  /* 0x00000001ff027807 */ /* 0x000fe40000000000 */
[----:B------:R-:W-:Y:S02]  /*2640*/  SEL R14, R14, RZ, P0 ;  /* 0x000000ff0e0e7207 */ /* 0x000fe40000000000 */
[----:B------:R-:W-:Y:S01]  /*2650*/  LOP3.LUT R13, R13, R2, RZ, 0x3c, !PT ;  /* 0x000000020d0d7212 */ /* 0x000fe200078e3cff */
[----:B------:R-:W-:Y:S06]  /*2660*/  @P2 BRA `(.L_x_36) ;  /* 0xfffffff000982947 */ /* 0x000fec000383ffff */
[----:B------:R-:W-:Y:S01]  /*2670*/  UIADD3 UR4, UPT, UPT, UR4, 0x110, URZ ;  /* 0x0000011004047890 */ /* 0x000fe2000fffe0ff */
[----:B------:R-:W-:-:S03]  /*2680*/  SHF.L.U32 R3, R15, 0x1f, RZ ;  /* 0x0000001f0f037819 */ /* 0x000fc600000006ff */
[----:B------:R-:W-:-:S09]  /*2690*/  ULEA UR5, UR6, UR4, 0x3 ;  /* 0x0000000406057291 */ /* 0x000fd2000f8e18ff */
[----:B------:R-:W1:Y:S02]  /*26a0*/  SYNCS.PHASECHK.TRANS64.TRYWAIT P0, [UR5], R3 ;  /* 0x00000003ff0075a7 */ /* 0x000e640008001105 */
[----:B-1----:R-:W-:Y:S05]  /*26b0*/  @!P0 BRA `(.L_x_37) ;  /* 0x0000005400d88947 */ /* 0x002fea0003800000 */
.L_x_131:
[----:B------:R-:W-:-:S04]  /*26c0*/  UIADD3 UR6, UPT, UPT, UR6, 0x1, URZ ;  /* 0x0000000106067890 */ /* 0x000fc8000fffe0ff */
[----:B------:R-:W-:-:S04]  /*26d0*/  UISETP.NE.AND UP0, UPT, UR6, 0x22, UPT ;  /* 0x000000220600788c */ /* 0x000fc8000bf05270 */
[----:B------:R-:W-:Y:S02]  /*26e0*/  USEL UR7, URZ, 0x1, UP0 ;  /* 0x00000001ff077887 */ /* 0x000fe40008000000 */
[----:B------:R-:W-:-:S04]  /*26f0*/  USEL UR6, UR6, URZ, UP0 ;  /* 0x000000ff06067287 */ /* 0x000fc80008000000 */
[----:B------:R-:W-:Y:S01]  /*2700*/  ULEA UR5, UR6, UR4, 0x3 ;  /* 0x0000000406057291 */ /* 0x000fe2000f8e18ff */
[----:B------:R-:W-:-:S04]  /*2710*/  LOP3.LUT R2, R15, UR7, RZ, 0x3c, !PT ;  /* 0x000000070f027c12 */ /* 0x000fc8000f8e3cff */
[----:B-1----:R-:W-:-:S04]  /*2720*/  SHF.L.U32 R3, R2, 0x1f, RZ ;  /* 0x0000001f02037819 */ /* 0x002fc800000006ff */
[----:B------:R-:W1:Y:S02]  /*2730*/  SYNCS.PHASECHK.TRANS64.TRYWAIT P0, [UR5], R3 ;  /* 0x00000003ff0075a7 */ /* 0x000e640008001105 */
[----:B-1----:R-:W-:Y:S05]  /*2740*/  @!P0 BRA `(.L_x_38) ;  /* 0x0000005400cc8947 */ /* 0x002fea0003800000 */
.L_x_133:
        /* <DEDUP_REMOVED lines=9> */
.L_x_135:
        /* <DEDUP_REMOVED lines=9> */
.L_x_137:
        /* <DEDUP_REMOVED lines=9> */
.L_x_139:
        /* <DEDUP_REMOVED lines=9> */
.L_x_141:
        /* <DEDUP_REMOVED lines=9> */
.L_x_143:
        /* <DEDUP_REMOVED lines=9> */
.L_x_145:
        /* <DEDUP_REMOVED lines=9> */
.L_x_147:
        /* <DEDUP_REMOVED lines=9> */
.L_x_149:
        /* <DEDUP_REMOVED lines=9> */
.L_x_151:
        /* <DEDUP_REMOVED lines=9> */
.L_x_153:
        /* <DEDUP_REMOVED lines=9> */
.L_x_155:
        /* <DEDUP_REMOVED lines=9> */
.L_x_157:
        /* <DEDUP_REMOVED lines=9> */
.L_x_159:
        /* <DEDUP_REMOVED lines=9> */
.L_x_161:
        /* <DEDUP_REMOVED lines=9> */
.L_x_163:
        /* <DEDUP_REMOVED lines=9> */
.L_x_165:
        /* <DEDUP_REMOVED lines=9> */
.L_x_167:
        /* <DEDUP_REMOVED lines=9> */
.L_x_169:
        /* <DEDUP_REMOVED lines=9> */
.L_x_171:
        /* <DEDUP_REMOVED lines=9> */
.L_x_173:
        /* <DEDUP_REMOVED lines=9> */
.L_x_175:
        /* <DEDUP_REMOVED lines=9> */
.L_x_177:
        /* <DEDUP_REMOVED lines=9> */
.L_x_179:
        /* <DEDUP_REMOVED lines=9> */
.L_x_181:
        /* <DEDUP_REMOVED lines=9> */
.L_x_183:
        /* <DEDUP_REMOVED lines=9> */
.L_x_185:
        /* <DEDUP_REMOVED lines=9> */
.L_x_187:
        /* <DEDUP_REMOVED lines=9> */
.L_x_189:
        /* <DEDUP_REMOVED lines=9> */
.L_x_191:
        /* <DEDUP_REMOVED lines=9> */
.L_x_193:
        /* <DEDUP_REMOVED lines=9> */
.L_x_195:
[----:B------:R-:W-:-:S04]  /*38c0*/  UIADD3 UR6, UPT, UPT, UR6, 0x1, URZ ;  /* 0x0000000106067890 */ /* 0x000fc8000fffe0ff */
[----:B------:R-:W-:-:S04]  /*38d0*/  UISETP.NE.AND UP0, UPT, UR6, 0x22, UPT ;  /* 0x000000220600788c */ /* 0x000fc8000bf05270 */
[----:B------:R-:W-:Y:S02]  /*38e0*/  USEL UR5, URZ, 0x1, UP0 ;  /* 0x00000001ff057887 */ /* 0x000fe40008000000 */
[----:B------:R-:W-:-:S04]  /*38f0*/  USEL UR6, UR6, URZ, UP0 ;  /* 0x000000ff06067287 */ /* 0x000fc80008000000 */
[----:B------:R-:W-:Y:S01]  /*3900*/  ULEA UR6, UR6, UR4, 0x3 ;  /* 0x0000000406067291 */ /* 0x000fe2000f8e18ff */
[----:B-1----:R-:W-:-:S04]  /*3910*/  LOP3.LUT R3, R2, UR5, RZ, 0x3c, !PT ;  /* 0x0000000502037c12 */ /* 0x002fc8000f8e3cff */
[----:B------:R-:W-:Y:S01]  /*3920*/  SHF.L.U32 R3, R3, 0x1f, RZ ;  /* 0x0000001f03037819 */ /* 0x000fe200000006ff */
[----:B----4-:R-:W-:-:S07]  /*3930*/  IMAD.U32 R0, RZ, RZ, UR6 ;  /* 0x00000006ff007e24 */ /* 0x010fce000f8e00ff */
.L_x_70:
[----:B-1----:R1:W2:Y:S02]  /*3940*/  SYNCS.PHASECHK.TRANS64.TRYWAIT P0, [R0+URZ], R3 ;  /* 0x00000003000075a7 */ /* 0x0022a400080011ff */
[----:B--2---:R-:W-:Y:S05]  /*3950*/  @!P0 NANOSLEEP.SYNCS 0x989680 ;  /* 0x009896800000895d */ /* 0x004fea0003900000 */
[----:B------:R-:W2:Y:S02]  /*3960*/  @!P0 SYNCS.PHASECHK.TRANS64 P0, [R0+URZ], R3 ;  /* 0x00000003000085a7 */ /* 0x000ea400080010ff */
[----:B--2---:R-:W-:Y:S05]  /*3970*/  @P0 EXIT ;  /* 0x000000000000094d */ /* 0x004fea0003800000 */
[----:B------:R-:W-:Y:S05]  /*3980*/  BRA `(.L_x_70) ;  /* 0xfffffffc00ec7947 */ /* 0x000fea000383ffff */
.L_x_18:
[----:B------:R-:W-:-:S04]  /*3990*/  UISETP.NE.AND UP1, UPT, UR37, URZ, UPT ;  /* 0x000000ff2500728c */ /* 0x000fc8000bf25270 */
[----:B------:R-:W-:-:S09]  /*39a0*/  UISETP.NE.OR UP1, UPT, UR8, 0x1, UP1 ;  /* 0x000000010800788c */ /* 0x000fd20008f25670 */
[----:B------:R-:W-:Y:S05]  /*39b0*/  BRA.U UP1, `(.L_x_71) ;  /* 0x0000000501487547 */ /* 0x000fea000b800000 */
[----:B------:R-:W-:Y:S01]  /*39c0*/  ISETP.NE.AND P2, PT, R2, RZ, PT ;  /* 0x000000ff0200720c */ /* 0x000fe20003f45270 */
[----:B------:R-:W-:Y:S01]  /*39d0*/  IMAD.MOV.U32 R12, RZ, RZ, 0x1 ;  /* 0x00000001ff0c7424 */ /* 0x000fe200078e00ff */
[----:B------:R-:W-:Y:S02]  /*39e0*/  CS2R R10, SRZ ;  /* 0x00000000000a7805 */ /* 0x000fe4000001ff00 */
[----:B------:R-:W-:Y:S01]  /*39f0*/  CS2R R8, SRZ ;  /* 0x0000000000087805 */ /* 0x000fe2000001ff00 */
[----:B------:R-:W-:Y:S01]  /*3a00*/  UMOV UR4, 0x400 ;  /* 0x0000040000047882 */ /* 0x000fe20000000000 */
[----:B------:R-:W-:Y:S01]  /*3a10*/  UMOV UR6, URZ ;  /* 0x000000ff00067c82 */ /* 0x000fe20008000000 */
[----:B------:R-:W-:-:S12]  /*3a20*/  ULEA UR37, UR37, UR4, 0x18 ;  /* 0x0000000425257291 */ /* 0x000fd8000f8ec0ff */
.L_x_75:
[----:B------:R-:W-:Y:S02]  /*3a30*/  LEA R0, R8, UR37, 0x3 ;  /* 0x0000002508007c11 */ /* 0x000fe4000f8e18ff */
[----:B------:R-:W-:-:S03]  /*3a40*/  SHF.L.U32 R5, R9, 0x1f, RZ ;  /* 0x0000001f09057819 */ /* 0x000fc600000006ff */
[----:B------:R-:W-:Y:S01]  /*3a50*/  VIADD R4, R0, 0x2b0 ;  /* 0x000002b000047836 */ /* 0x000fe20000000000 */
[----:B------:R-:W1:Y:S02]  /*3a60*/  SYNCS.PHASECHK.TRANS64.TRYWAIT P0, [R0+URZ+0x2a0], R5 ;  /* 0x0002a005000075a7 */ /* 0x000e6400080011ff */
[----:B-1----:R-:W-:Y:S05]  /*3a70*/  @!P0 BRA `(.L_x_72) ;  /* 0x0000005000008947 */ /* 0x002fea0003800000 */
.L_x_196:
[----:B------:R-:W-:Y:S01]  /*3a80*/  ULEA UR5, UR6, UR37, 0x3 ;  /* 0x0000002506057291 */ /* 0x000fe2000f8e18ff */
[----:B------:R-:W-:Y:S02]  /*3a90*/  PRMT R4, RZ, 0x654, R4 ;  /* 0x00000654ff047816 */ /* 0x000fe40000000004 */
[----:B-1----:R-:W-:Y:S01]  /*3aa0*/  SHF.L.U32 R5, R12, 0x1f, RZ ;  /* 0x0000001f0c057819 */ /* 0x002fe200000006ff */
[----:B------:R-:W-:Y:S01]  /*3ab0*/  UIADD3 UR4, UPT, UPT, UR5, 0x240, URZ ;  /* 0x0000024005047890 */ /* 0x000fe2000fffe0ff */
[----:B------:R1:W-:Y:S05]  /*3ac0*/  SYNCS.ARRIVE.TRANS64.RED.A1T0 RZ, [R4+URZ], RZ ;  /* 0x000000ff04ff79a7 */ /* 0x0003ea00081004ff */
[----:B------:R-:W-:Y:S01]  /*3ad0*/  IMAD.U32 R7, RZ, RZ, UR4 ;  /* 0x00000004ff077e24 */ /* 0x000fe2000f8e00ff */
[----:B------:R-:W2:Y:S04]  /*3ae0*/  SYNCS.PHASECHK.TRANS64.TRYWAIT P0, [UR5+0x250], R5 ;  /* 0x00025005ff0075a7 */ /* 0x000ea80008001105 */
[----:B------:R-:W-:Y:S01]  /*3af0*/  PRMT R6, R2, 0x654, R7 ;  /* 0x0000065402067816 */ /* 0x000fe20000000007 */
[----:B-1----:R-:W-:Y:S01]  /*3b00*/  @!P2 IMAD.MOV.U32 R4, RZ, RZ, 0x10 ;  /* 0x00000010ff04a424 */ /* 0x002fe200078e00ff */
[----:B--2---:R-:W-:Y:S06]  /*3b10*/  @!P0 BRA `(.L_x_73) ;  /* 0x0000004c00ec8947 */ /* 0x004fec0003800000 */
.L_x_198:
[----:B------:R-:W-:Y:S01]  /*3b20*/  ULEA UR4, UR6, UR37, 0x4 ;  /* 0x0000002506047291 */ /* 0x000fe2000f8e20ff */
[----:B------:R-:W-:Y:S01]  /*3b30*/  SEL R3, R6, R3, !P2 ;  /* 0x0000000306037207 */ /* 0x000fe20005000000 */
[----:B------:R-:W-:Y:S01]  /*3b40*/  UIADD3 UR5, UPT, UPT, UR5, 0x240, URZ ;  /* 0x0000024005057890 */ /* 0x000fe2000fffe0ff */
[----:B-1----:R-:W-:Y:S01]  /*3b50*/  LEA R0, R11, UR37, 0x3 ;  /* 0x000000250b007c11 */ /* 0x002fe2000f8e18ff */
[----:B------:R-:W-:Y:S01]  /*3b60*/  UIADD3 UR4, UPT, UPT, UR4, 0x2d0, URZ ;  /* 0x000002d004047890 */ /* 0x000fe2000fffe0ff */
[----:B------:R-:W-:Y:S01]  /*3b70*/  SHF.L.U32 R5, R10, 0x1f, RZ ;  /* 0x0000001f0a057819 */ /* 0x000fe200000006ff */
[----:B------:R1:W-:Y:S01]  /*3b80*/  @!P2 SYNCS.ARRIVE.TRANS64.RED RZ, [R3+URZ], R4 ;  /* 0x0000000403ffa9a7 */ /* 0x0003e200080004ff */
[----:B------:R-:W-:Y:S01]  /*3b90*/  UIADD3 UR6, UPT, UPT, UR6, 0x1, URZ ;  /* 0x0000000106067890 */ /* 0x000fe2000fffe0ff */
[----:B------:R-:W-:-:S03]  /*3ba0*/  VIADD R8, R8, 0x1 ;  /* 0x0000000108087836 */ /* 0x000fc60000000000 */
[----:B------:R-:W-:Y:S02]  /*3bb0*/  UISETP.NE.AND UP0, UPT, UR6, 0x2, UPT ;  /* 0x000000020600788c */ /* 0x000fe4000bf05270 */
[----:B------:R-:W-:Y:S06]  /*3bc0*/  UGETNEXTWORKID.BROADCAST [UR4], [UR5] ;  /* 0x00000000040073ca */ /* 0x000fec0008000100 */
[----:B------:R-:W-:Y:S01]  /*3bd0*/  USEL UR4, URZ, 0x1, UP0 ;  /* 0x00000001ff047887 */ /* 0x000fe20008000000 */
[----:B------:R-:W-:Y:S01]  /*3be0*/  ISETP.NE.AND P0, PT, R8, 0x2, PT ;  /* 0x000000020800780c */ /* 0x000fe20003f05270 */
[----:B------:R-:W-:Y:S01]  /*3bf0*/  USEL UR6, UR6, URZ, UP0 ;  /* 0x000000ff06067287 */ /* 0x000fe20008000000 */
[----:B------:R-:W2:Y:S03]  /*3c00*/  SYNCS.PHASECHK.TRANS64.TRYWAIT P1, [R0+URZ+0x240], R5 ;  /* 0x00024005000075a7 */ /* 0x000ea600080211ff */
[----:B------:R-:W-:Y:S01]  /*3c10*/  LOP3.LUT R12, R12, UR4, RZ, 0x3c, !PT ;  /* 0x000000040c0c7c12 */ /* 0x000fe2000f8e3cff */
[----:B-12---:R-:W-:Y:S07]  /*3c20*/  @!P1 BRA `(.L_x_74) ;  /* 0x0000004c00c09947 */ /* 0x006fee0003800000 */
.L_x_199:
[C---:B------:R-:W-:Y:S01]  /*3c30*/  LEA R4, R11.reuse, UR37, 0x4 ;  /* 0x000000250b047c11 */ /* 0x040fe2000f8e20ff */
[----:B-1----:R-:W-:Y:S01]  /*3c40*/  VIADD R0, R0, 0x250 ;  /* 0x0000025000007836 */ /* 0x002fe20000000000 */
[----:B------:R-:W-:Y:S01]  /*3c50*/  SEL R8, R8, RZ, P0 ;  /* 0x000000ff08087207 */ /* 0x000fe20000000000 */
[----:B------:R-:W-:-:S03]  /*3c60*/  VIADD R11, R11, 0x1 ;  /* 0x000000010b0b7836 */ /* 0x000fc60000000000 */
[----:B------:R-:W1:Y:S01]  /*3c70*/  LDS.128 R4, [R4+0x2d0] ;  /* 0x0002d00004047984 */ /* 0x000e620000000c00 */
[----:B------:R-:W-:Y:S02]  /*3c80*/  PRMT R0, RZ, 0x654, R0 ;  /* 0x00000654ff007816 */ /* 0x000fe40000000000 */
[C---:B------:R-:W-:Y:S01]  /*3c90*/  ISETP.NE.AND P1, PT, R11.reuse, 0x2, PT ;  /* 0x000000020b00780c */ /* 0x040fe20003f25270 */
[----:B------:R-:W-:Y:S01]  /*3ca0*/  @!PT LDS RZ, [RZ] ;  /* 0x00000000fffff984 */ /* 0x000fe20000000800 */
[----:B------:R-:W-:Y:S01]  /*3cb0*/  @!PT LDS RZ, [RZ] ;  /* 0x00000000fffff984 */ /* 0x000fe20000000800 */
[----:B------:R-:W-:Y:S01]  /*3cc0*/  @!PT LDS RZ, [RZ] ;  /* 0x00000000fffff984 */ /* 0x000fe20000000800 */
[----:B------:R-:W-:Y:S01]  /*3cd0*/  @!PT LDS RZ, [RZ] ;  /* 0x00000000fffff984 */ /* 0x000fe20000000800 */
[----:B------:R2:W-:Y:S06]  /*3ce0*/  MEMBAR.ALL.CTA ;  /* 0x0000000000007992 */ /* 0x0005ec0000008000 */
[----:B--2---:R-:W2:Y:S01]  /*3cf0*/  FENCE.VIEW.ASYNC.S ;  /* 0x00000000000073c6 */ /* 0x004ea20000000000 */
[----:B------:R-:W-:Y:S01]  /*3d00*/  SEL R11, R11, RZ, P1 ;  /* 0x000000ff0b0b7207 */ /* 0x000fe20000800000 */
[----:B--2---:R2:W-:Y:S01]  /*3d10*/  SYNCS.ARRIVE.TRANS64.RED.A1T0 RZ, [R0+URZ], RZ ;  /* 0x000000ff00ff79a7 */ /* 0x0045e200081004ff */
[----:B-1----:R-:W-:-:S02]  /*3d20*/  LOP3.LUT P3, RZ, R6, 0x1, RZ, 0xc0, !PT ;  /* 0x0000000106ff7812 */ /* 0x002fc4000786c0ff */
[----:B------:R-:W-:-:S04]  /*3d30*/  SEL R5, RZ, 0x1, P1 ;  /* 0x00000001ff057807 */ /* 0x000fc80000800000 */
[----:B------:R-:W-:Y:S02]  /*3d40*/  LOP3.LUT R10, R10, R5, RZ, 0x3c, !PT ;  /* 0x000000050a0a7212 */ /* 0x000fe400078e3cff */
[----:B--2---:R-:W-:-:S04]  /*3d50*/  SEL R0, RZ, 0x1, P0 ;  /* 0x00000001ff007807 */ /* 0x004fc80000000000 */
[----:B------:R-:W-:Y:S01]  /*3d60*/  LOP3.LUT R9, R9, R0, RZ, 0x3c, !PT ;  /* 0x0000000009097212 */ /* 0x000fe200078e3cff */
[----:B------:R-:W-:Y:S06]  /*3d70*/  @P3 BRA `(.L_x_75) ;  /* 0xfffffffc002c3947 */ /* 0x000fec000383ffff */
[----:B------:R-:W-:Y:S01]  /*3d80*/  ULEA UR5, UR6, UR37, 0x3 ;  /* 0x0000002506057291 */ /* 0x000fe2000f8e18ff */
[----:B------:R-:W-:-:S08]  /*3d90*/  SHF.L.U32 R3, R12, 0x1f, RZ ;  /* 0x0000001f0c037819 */ /* 0x000fd000000006ff */
[----:B------:R-:W1:Y:S02]  /*3da0*/  SYNCS.PHASECHK.TRANS64 P0, [UR5+0x250], R3 ;  /* 0x00025003ff0075a7 */ /* 0x000e640008001005 */
[----:B-1----:R-:W-:Y:S05]  /*3db0*/  @P0 BRA `(.L_x_76) ;  /* 0x0000000000080947 */ /* 0x002fea0003800000 */
[----:B------:R-:W1:Y:S02]  /*3dc0*/  SYNCS.PHASECHK.TRANS64.TRYWAIT P0, [UR5+0x250], R3 ;  /* 0x00025003ff0075a7 */ /* 0x000e640008001105 */
[----:B-1----:R-:W-:Y:S05]  /*3dd0*/  @!P0 BRA `(.L_x_77) ;  /* 0x0000004c00688947 */ /* 0x002fea0003800000 */
.L_x_76:
[----:B------:R-:W-:-:S04]  /*3de0*/  UIADD3 UR4, UPT, UPT, UR6, 0x1, URZ ;  /* 0x0000000106047890 */ /* 0x000fc8000fffe0ff */
[----:B------:R-:W-:-:S04]  /*3df0*/  UISETP.NE.AND UP0, UPT, UR4, 0x2, UPT ;  /* 0x000000020400788c */ /* 0x000fc8000bf05270 */
[----:B------:R-:W-:Y:S02]  /*3e00*/  USEL UR7, URZ, 0x1, UP0 ;  /* 0x00000001ff077887 */ /* 0x000fe40008000000 */
[----:B------:R-:W-:-:S04]  /*3e10*/  USEL UR4, UR4, URZ, UP0 ;  /* 0x000000ff04047287 */ /* 0x000fc80008000000 */
[----:B------:R-:W-:Y:S01]  /*3e20*/  ULEA UR4, UR4, UR37, 0x3 ;  /* 0x0000002504047291 */ /* 0x000fe2000f8e18ff */
[----:B-1----:R-:W-:-:S04]  /*3e30*/  LOP3.LUT R3, R12, UR7, RZ, 0x3c, !PT ;  /* 0x000000070c037c12 */ /* 0x002fc8000f8e3cff */
[----:B------:R-:W-:-:S04]  /*3e40*/  SHF.L.U32 R0, R3, 0x1f, RZ ;  /* 0x0000001f03007819 */ /* 0x000fc800000006ff */
[----:B------:R-:W1:Y:S02]  /*3e50*/  SYNCS.PHASECHK.TRANS64 P0, [UR4+0x250], R0 ;  /* 0x00025000ff0075a7 */ /* 0x000e640008001004 */
[----:B-1----:R-:W-:Y:S05]  /*3e60*/  @P0 EXIT ;  /* 0x000000000000094d */ /* 0x002fea0003800000 */
[----:B------:R-:W-:Y:S02]  /*3e70*/  SHF.L.U32 R3, R3, 0x1f, RZ ;  /* 0x0000001f03037819 */ /* 0x000fe400000006ff */
[----:B------:R-:W-:-:S07]  /*3e80*/  MOV R0, UR4 ;  /* 0x0000000400007c02 */ /* 0x000fce0008000f00 */
.L_x_78:
[----:B-1----:R1:W2:Y:S02]  /*3e90*/  SYNCS.PHASECHK.TRANS64.TRYWAIT P0, [R0+URZ+0x250], R3 ;  /* 0x00025003000075a7 */ /* 0x0022a400080011ff */
[----:B--2---:R-:W-:Y:S05]  /*3ea0*/  @!P0 NANOSLEEP.SYNCS 0x989680 ;  /* 0x009896800000895d */ /* 0x004fea0003900000 */
[----:B------:R-:W2:Y:S02]  /*3eb0*/  @!P0 SYNCS.PHASECHK.TRANS64 P0, [R0+URZ+0x250], R3 ;  /* 0x00025003000085a7 */ /* 0x000ea400080010ff */
[----:B--2---:R-:W-:Y:S05]  /*3ec0*/  @P0 EXIT ;  /* 0x000000000000094d */ /* 0x004fea0003800000 */
[----:B------:R-:W-:Y:S05]  /*3ed0*/  BRA `(.L_x_78) ;  /* 0xfffffffc00ec7947 */ /* 0x000fea000383ffff */
.L_x_71:
[----:B------:R-:W-:-:S09]  /*3ee0*/  UISETP.NE.AND UP1, UPT, UR8, URZ, UPT ;  /* 0x000000ff0800728c */ /* 0x000fd2000bf25270 */
[----:B------:R-:W-:Y:S05]  /*3ef0*/  BRA.U UP1, `(.L_x_79) ;  /* 0x0000000d01607547 */ /* 0x000fea000b800000 */
[----:B------:R-:W-:Y:S01]  /*3f00*/  UMOV UR4, 0x40 ;  /* 0x0000004000047882 */ /* 0x000fe20000000000 */
[----:B------:R-:W-:Y:S01]  /*3f10*/  NOP ;  /* 0x0000000000007918 */ /* 0x000fe20000000000 */
[----:B------:R-:W-:Y:S01]  /*3f20*/  ULEA UR4, UR37, UR4, 0x18 ;  /* 0x0000000425047291 */ /* 0x000fe2000f8ec0ff */
[----:B------:R-:W-:Y:S02]  /*3f30*/  UMOV UR5, 0x400 ;  /* 0x0000040000057882 */ /* 0x000fe40000000000 */
[----:B------:R-:W-:-:S06]  /*3f40*/  ULEA UR37, UR37, UR5, 0x18 ;  /* 0x0000000525257291 */ /* 0x000fcc000f8ec0ff */
[----:B------:R-:W1:Y:S02]  /*3f50*/  LDS.U8 R0, [UR4+0x1c] ;  /* 0x00001c04ff007984 */ /* 0x000e640008000000 */
[----:B-1----:R-:W-:-:S13]  /*3f60*/  ISETP.NE.AND P0, PT, R0, RZ, PT ;  /* 0x000000ff0000720c */ /* 0x002fda0003f05270 */
[----:B------:R-:W-:Y:S05]  /*3f70*/  @P0 BRA `(.L_x_80) ;  /* 0x0000000000580947 */ /* 0x000fea0003800000 */
[----:B------:R-:W-:-:S13]  /*3f80*/  ELECT P0, URZ, PT ;  /* 0x0000000000ff782f */ /* 0x000fda0003800000 */
[----:B------:R-:W-:Y:S05]  /*3f90*/  @!P0 BRA `(.L_x_81) ;  /* 0x0000000000608947 */ /* 0x000fea0003800000 */
[----:B------:R-:W-:Y:S01]  /*3fa0*/  UMOV UR5, 0x10 ;  /* 0x0000001000057882 */ /* 0x000fe20000000000 */
[----:B------:R-:W-:Y:S01]  /*3fb0*/  HFMA2 R0, -RZ, RZ, 0, 5.9604644775390625e-08 ;  /* 0x00000001ff007431 */ /* 0x000fe200000001ff */
[----:B------:R-:W-:-:S03]  /*3fc0*/  MOV R2, 0xffff ;  /* 0x0000ffff00027802 */ /* 0x000fc60000000f00 */
[----:B------:R-:W-:Y:S04]  /*3fd0*/  DEPBAR.LE SB1, 0x36 ;  /* 0x00009d800000791a */ /* 0x000fe80000000000 */
[----:B------:R-:W1:Y:S02]  /*3fe0*/  UTCATOMSWS.FIND_AND_SET.ALIGN UP0, UR5, UR5 ;  /* 0x00000005000575e3 */ /* 0x000e640008000800 */
[----:B-1----:R-:W-:Y:S01]  /*3ff0*/  MOV R3, UR5 ;  /* 0x0000000500037c02 */ /* 0x002fe20008000f00 */
[----:B------:R-:W-:Y:S06]  /*4000*/  BRA.U UP0, `(.L_x_82) ;  /* 0x0000000100187547 */ /* 0x000fec000b800000 */
.L_x_83:
[----:B------:R-:W-:Y:S05]  /*4010*/  NANOSLEEP 0x64 ;  /* 0x000000640000795d */ /* 0x000fea0003800000 */
[----:B------:R-:W-:-:S05]  /*4020*/  UMOV UR5, 0x10 ;  /* 0x0000001000057882 */ /* 0x000fca0000000000 */
[----:B------:R-:W-:Y:S04]  /*4030*/  DEPBAR.LE SB1, 0x36 ;  /* 0x00009d800000791a */ /* 0x000fe80000000000 */
[----:B------:R-:W1:Y:S02]  /*4040*/  UTCATOMSWS.FIND_AND_SET.ALIGN UP0, UR5, UR5 ;  /* 0x00000005000575e3 */ /* 0x000e640008000800 */
[----:B-1----:R-:W-:Y:S01]  /*4050*/  MOV R3, UR5 ;  /* 0x0000000500037c02 */ /* 0x002fe20008000f00 */
[----:B------:R-:W-:Y:S05]  /*4060*/  BRA.U !UP0, `(.L_x_83) ;  /* 0xfffffffd08e87547 */ /* 0x000fea000b83ffff */
.L_x_82:
[-C--:B------:R-:W-:Y:S02]  /*4070*/  SHF.L.U32 R2, R2, R3.reuse, RZ ;  /* 0x0000000302027219 */ /* 0x080fe400000006ff */
[----:B------:R-:W-:Y:S01]  /*4080*/  SHF.L.U32 R0, R0, R3, RZ ;  /* 0x0000000300007219 */ /* 0x000fe200000006ff */
[----:B------:R-:W-:Y:S02]  /*4090*/  IMAD.SHL.U32 R3, R3, 0x20, RZ ;  /* 0x0000002003037824 */ /* 0x000fe400078e00ff */
[----:B------:R1:W-:Y:S04]  /*40a0*/  ATOMS.OR RZ, [UR4+0x14], R2 ;  /* 0x00001402ffff798c */ /* 0x0003e8000b000004 */
[----:B------:R1:W-:Y:S04]  /*40b0*/  ATOMS.OR RZ, [UR4+0x18], R0 ;  /* 0x00001800ffff798c */ /* 0x0003e8000b000004 */
[----:B------:R1:W-:Y:S01]  /*40c0*/  STS [UR37+0x2f0], R3 ;  /* 0x0002f003ff007988 */ /* 0x0003e20008000825 */
[----:B------:R-:W-:Y:S05]  /*40d0*/  BRA `(.L_x_81) ;  /* 0x0000000000107947 */ /* 0x000fea0003800000 */
.L_x_80:
[----:B------:R-:W-:Y:S02]  /*40e0*/  MOV R0, 0xffffffff ;  /* 0xffffffff00007802 */ /* 0x000fe40000000f00 */
[----:B------:R-:W-:-:S03]  /*40f0*/  MOV R2, 0x4120 ;  /* 0x0000412000027802 */ /* 0x000fc60000000f00 */
[----:B------:R1:W-:Y:S04]  /*4100*/  STS [UR37+0x2f0], R0 ;  /* 0x0002f000ff007988 */ /* 0x0003e80008000825 */
[----:B-1-3-5:R-:W-:Y:S05]  /*4110*/  CALL.REL.NOINC `($__internal_1_$__cuda_sm10x_tcgen05_guardrail_trap_phase_invalid_during_alloc) ;  /* 0x0000004c00e47944 */ /* 0x02afea0003c00000 */
.L_x_81:
[----:B------:R-:W-:Y:S05]  /*4120*/  WARPSYNC.ALL ;  /* 0x0000000000007948 */ /* 0x000fea0003800000 */
[----:B------:R-:W2:Y:S01]  /*4130*/  S2UR UR6, SR_CgaCtaId ;  /* 0x00000000000679c3 */ /* 0x000ea20000008800 */
[----:B------:R-:W-:Y:S01]  /*4140*/  UMOV UR4, 0x400 ;  /* 0x0000040000047882 */ /* 0x000fe20000000000 */
[----:B------:R-:W-:-:S06]  /*4150*/  NOP ;  /* 0x0000000000007918 */ /* 0x000fcc0000000000 */
[----:B------:R-:W-:Y:S06]  /*4160*/  BAR.ARV 0x6, 0xa0 ;  /* 0x0182800000007b1d */ /* 0x000fec0000002000 */
[----:B------:R-:W4:Y:S01]  /*4170*/  LDCU UR7, c[0x0][0x38c] ;  /* 0x00007180ff0777ac */ /* 0x000f220008000800 */
[----:B------:R-:W-:Y:S01]  /*4180*/  IMAD.MOV.U32 R11, RZ, RZ, 0x1 ;  /* 0x00000001ff0b7424 */ /* 0x000fe200078e00ff */
[----:B------:R-:W-:Y:S01]  /*4190*/  CS2R R8, SRZ ;  /* 0x0000000000087805 */ /* 0x000fe2000001ff00 */
[----:B------:R-:W-:Y:S01]  /*41a0*/  IMAD.MOV.U32 R10, RZ, RZ, RZ ;  /* 0x000000ffff0a7224 */ /* 0x000fe200078e00ff */
[----:B------:R-:W-:Y:S01]  /*41b0*/  UMOV UR16, URZ ;  /* 0x000000ff00107c82 */ /* 0x000fe20008000000 */
[----:B------:R-:W-:Y:S01]  /*41c0*/  UMOV UR15, URZ ;  /* 0x000000ff000f7c82 */ /* 0x000fe20008000000 */
[----:B------:R-:W-:Y:S01]  /*41d0*/  UMOV UR20, 0x0 ;  /* 0x0000000000147882 */ /* 0x000fe20000000000 */
[----:B------:R-:W-:Y:S01]  /*41e0*/  UMOV UR21, 0x8118010 ;  /* 0x0811801000157882 */ /* 0x000fe20000000000 */
[----:B--2---:R-:W-:Y:S01]  /*41f0*/  ULEA UR6, UR6, UR4, 0x18 ;  /* 0x0000000406067291 */ /* 0x004fe2000f8ec0ff */
[----:B------:R-:W2:Y:S03]  /*4200*/  LDCU UR4, c[0x0][0x38c] ;  /* 0x00007180ff0477ac */ /* 0x000ea60008000800 */
[----:B------:R-:W-:-:S02]  /*4210*/  UIADD3 UR18, UPT, UPT, UR6, 0x4600, URZ ;  /* 0x0000460006127890 */ /* 0x000fc4000fffe0ff */
[----:B----4-:R-:W-:-:S03]  /*4220*/  UIADD3 UR7, UPT, UPT, UR7, 0x1f, URZ ;  /* 0x0000001f07077890 */ /* 0x010fc6000fffe0ff */
[----:B-1----:R-:W1:Y:S01]  /*4230*/  LDS R0, [UR6+0x2f0] ;  /* 0x0002f006ff007984 */ /* 0x002e620008000800 */
[----:B------:R-:W-:Y:S02]  /*4240*/  UIADD3 UR17, UPT, UPT, UR6, 0x26600, URZ ;  /* 0x0002660006117890 */ /* 0x000fe4000fffe0ff */
[----:B------:R-:W-:Y:S02]  /*4250*/  USHF.R.S32.HI UR5, URZ, 0x1f, UR7 ;  /* 0x0000001fff057899 */ /* 0x000fe40008011407 */
[----:B------:R-:W-:Y:S02]  /*4260*/  USHF.R.U32.HI UR18, URZ, 0x4, UR18 ;  /* 0x00000004ff127899 */ /* 0x000fe40008011612 */
[----:B------:R-:W-:Y:S02]  /*4270*/  ULEA.HI UR5, UR5, UR7, URZ, 0x5 ;  /* 0x0000000705057291 */ /* 0x000fe4000f8f28ff */
[----:B------:R-:W-:Y:S02]  /*4280*/  USHF.R.U32.HI UR17, URZ, 0x4, UR17 ;  /* 0x00000004ff117899 */ /* 0x000fe40008011611 */
[----:B------:R-:W-:-:S02]  /*4290*/  USHF.R.S32.HI UR5, URZ, 0x5, UR5 ;  /* 0x00000005ff057899 */ /* 0x000fc40008011405 */
[----:B------:R-:W-:Y:S02]  /*42a0*/  ULOP3.LUT UR18, UR18, 0x3fff, URZ, 0xc0, !UPT ;  /* 0x00003fff12127892 */ /* 0x000fe4000f8ec0ff */
[----:B------:R-:W-:Y:S02]  /*42b0*/  UISETP.LT.AND UP0, UPT, UR5, 0x1, UPT ;  /* 0x000000010500788c */ /* 0x000fe4000bf01270 */
[----:B------:R-:W-:Y:S02]  /*42c0*/  ULOP3.LUT UR17, UR17, 0x3fff, URZ, 0xc0, !UPT ;  /* 0x00003fff11117892 */ /* 0x000fe4000f8ec0ff */
[----:B------:R-:W-:Y:S02]  /*42d0*/  USEL UR10, UR5, 0x1, !UP0 ;  /* 0x00000001050a7887 */ /* 0x000fe4000c000000 */
[----:B--2---:R-:W-:Y:S02]  /*42e0*/  UISETP.GE.AND UP3, UPT, UR4, 0x1, UPT ;  /* 0x000000010400788c */ /* 0x004fe4000bf66270 */
[----:B------:R-:W-:Y:S01]  /*42f0*/  UIADD3 UR10, UPT, UPT, -UR10, URZ, URZ ;  /* 0x000000ff0a0a7290 */ /* 0x000fe2000fffe1ff */
[----:B-1----:R-:W-:-:S15]  /*4300*/  R2UR UR19, R0 ;  /* 0x00000000001372ca */ /* 0x002fde00000e0000 */
.L_x_90:
[----:B------:R-:W-:Y:S02]  /*4310*/  LEA R0, R10, UR6, 0x3 ;  /* 0x000000060a007c11 */ /* 0x000fe4000f8e18ff */
[----:B------:R-:W-:Y:S02]  /*4320*/  SHF.L.U32 R5, R9, 0x1f, RZ ;  /* 0x0000001f09057819 */ /* 0x000fe400000006ff */
[----:B------:R-:W-:Y:S01]  /*4330*/  PLOP3.LUT P0, PT, PT, PT, UP3, 0x80, 0x8 ;  /* 0x000000000008781c */ /* 0x000fe20003f0f038 */
[----:B------:R-:W-:Y:S01]  /*4340*/  VIADD R3, R0, 0x250 ;  /* 0x0000025000037836 */ /* 0x000fe20000000000 */
[----:B-1----:R-:W1:Y:S02]  /*4350*/  SYNCS.PHASECHK.TRANS64.TRYWAIT P1, [R0+URZ+0x240], R5 ;  /* 0x00024005000075a7 */ /* 0x002e6400080211ff */
[----:B-1--4-:R-:W-:Y:S09]  /*4360*/  @!P1 BRA `(.L_x_84) ;  /* 0x00000048001c9947 */ /* 0x012ff20003800000 */
.L_x_201:
[----:B------:R-:W-:Y:S01]  /*4370*/  LEA R4, R10, UR6, 0x4 ;  /* 0x000000060a047c11 */ /* 0x000fe2000f8e20ff */
[----:B------:R-:W-:Y:S01]  /*4380*/  @UP3 ULEA UR4, UR15, UR6, 0x3 ;  /* 0x000000060f043291 */ /* 0x000fe2000f8e18ff */
[----:B------:R-:W-:Y:S01]  /*4390*/  PLOP3.LUT P2, PT, PT, PT, PT, 0x80, 0x8 ;  /* 0x000000000008781c */ /* 0x000fe20003f4f070 */
[----:B------:R-:W-:Y:S01]  /*43a0*/  ULEA UR9, UR16, UR6, 0x3 ;  /* 0x0000000610097291 */ /* 0x000fe2000f8e18ff */
[----:B------:R-:W-:Y:S02]  /*43b0*/  PRMT R3, RZ, 0x654, R3 ;  /* 0x00000654ff037816 */ /* 0x000fe40000000003 */
[----:B-1----:R-:W1:Y:S01]  /*43c0*/  LDS.128 R4, [R4+0x2d0] ;  /* 0x0002d00004047984 */ /* 0x002e620000000c00 */
[----:B------:R-:W-:Y:S02]  /*43d0*/  @P0 SHF.L.U32 R2, R8, 0x1f, RZ ;  /* 0x0000001f08020819 */ /* 0x000fe400000006ff */
[----:B------:R-:W-:Y:S01]  /*43e0*/  SHF.L.U32 R0, R11, 0x1f, RZ ;  /* 0x0000001f0b007819 */ /* 0x000fe200000006ff */
[----:B------:R-:W-:Y:S01]  /*43f0*/  @!PT LDS RZ, [RZ] ;  /* 0x00000000fffff984 */ /* 0x000fe20000000800 */
[----:B------:R-:W-:Y:S01]  /*4400*/  @!PT LDS RZ, [RZ] ;  /* 0x00000000fffff984 */ /* 0x000fe20000000800 */
[----:B------:R-:W-:Y:S01]  /*4410*/  @!PT LDS RZ, [RZ] ;  /* 0x00000000fffff984 */ /* 0x000fe20000000800 */
[----:B------:R-:W-:Y:S01]  /*4420*/  @!PT LDS RZ, [RZ] ;  /* 0x00000000fffff984 */ /* 0x000fe20000000800 */
[----:B------:R2:W-:Y:S06]  /*4430*/  MEMBAR.ALL.CTA ;  /* 0x0000000000007992 */ /* 0x0005ec0000008000 */
[----:B--2---:R-:W2:Y:S02]  /*4440*/  FENCE.VIEW.ASYNC.S ;  /* 0x00000000000073c6 */ /* 0x004ea40000000000 */
[----:B--2---:R2:W-:Y:S01]  /*4450*/  SYNCS.ARRIVE.TRANS64.RED.A1T0 RZ, [R3+URZ], RZ ;  /* 0x000000ff03ff79a7 */ /* 0x0045e200081004ff */
[----:B------:R2:W4:Y:S01]  /*4460*/  @P0 SYNCS.PHASECHK.TRANS64.TRYWAIT P2, [UR4], R2 ;  /* 0x00000002ff0005a7 */ /* 0x0005220008041104 */
[----:B-1----:R-:W-:Y:S01]  /*4470*/  LOP3.LUT P1, RZ, R6, 0x1, RZ, 0xc0, !PT ;  /* 0x0000000106ff7812 */ /* 0x002fe2000782c0ff */
[----:B------:R-:W1:Y:S02]  /*4480*/  SYNCS.PHASECHK.TRANS64.TRYWAIT P0, [UR9+0x280], R0 ;  /* 0x00028000ff0075a7 */ /* 0x000e640008001109 */
[----:B-12-4-:R-:W-:Y:S10]  /*4490*/  @!P0 BRA `(.L_x_85) ;  /* 0x0000004400e48947 */ /* 0x016ff40003800000 */
.L_x_203:
[----:B------:R-:W-:Y:S01]  /*44a0*/  IADD3 R10, PT, PT, R10, 0x1, RZ ;  /* 0x000000010a0a7810 */ /* 0x000fe20007ffe0ff */
[----:B------:R-:W-:Y:S06]  /*44b0*/  BRA.U !UP3, `(.L_x_86) ;  /* 0x000000010b907547 */ /* 0x000fec000b800000 */
[----:B------:R-:W-:Y:S02]  /*44c0*/  ULEA UR8, UR16, UR19, 0x6 ;  /* 0x0000001310087291 */ /* 0x000fe4000f8e30ff */
[----:B------:R-:W-:Y:S01]  /*44d0*/  UPLOP3.LUT UP4, UPT, UPT, UPT, UPT, 0x40, 0x4 ;  /* 0x000000000004789c */ /* 0x000fe20003f8e870 */
[----:B------:R-:W-:Y:S01]  /*44e0*/  UMOV UR14, UR10 ;  /* 0x0000000a000e7c82 */ /* 0x000fe20008000000 */
[----:B------:R-:W-:Y:S01]  /*44f0*/  UMOV UR13, UR5 ;  /* 0x00000005000d7c82 */ /* 0x000fe20008000000 */
[----:B------:R-:W-:-:S08]  /*4500*/  UMOV UR12, UR15 ;  /* 0x0000000f000c7c82 */ /* 0x000fd00008000000 */
.L_x_89:
[----:B------:R-:W-:Y:S02]  /*4510*/  UIADD3 UR14, UPT, UPT, UR14, 0x1, URZ ;  /* 0x000000010e0e7890 */ /* 0x000fe4000fffe0ff */
[----:B--2---:R-:W-:Y:S02]  /*4520*/  ULEA UR7, UR12, UR6, 0x3 ;  /* 0x000000060c077291 */ /* 0x004fe4000f8e18ff */
[----:B------:R-:W-:Y:S01]  /*4530*/  UISETP.NE.AND UP0, UPT, UR14, URZ, UPT ;  /* 0x000000ff0e00728c */ /* 0x000fe2000bf05270 */
[----:B----4-:R-:W-:Y:S10]  /*4540*/  @P2 BRA `(.L_x_87) ;  /* 0x00000000000c2947 */ /* 0x010ff40003800000 */
[----:B-1----:R-:W-:Y:S04]  /*4550*/  SHF.L.U32 R3, R8, 0x1f, RZ ;  /* 0x0000001f08037819 */ /* 0x002fe800000006ff */
[----:B------:R-:W1:Y:S02]  /*4560*/  SYNCS.PHASECHK.TRANS64.TRYWAIT P0, [UR7], R3 ;  /* 0x00000003ff0075a7 */ /* 0x000e640008001107 */
[----:B-1----:R-:W-:Y:S05]  /*4570*/  @!P0 BRA `(.L_x_88) ;  /* 0x0000004400c48947 */ /* 0x002fea0003800000 */
.L_x_87:
[----:B------:R-:W-:Y:S01]  /*4580*/  UISETP.NE.AND UP1, UPT, UR13, 0x1, UPT ;  /* 0x000000010d00788c */ /* 0x000fe2000bf25270 */
[----:B------:R-:W-:Y:S01]  /*4590*/  PLOP3.LUT P2, PT, PT, PT, PT, 0x80, 0x8 ;  /* 0x000000000008781c */ /* 0x000fe20003f4f070 */
[----:B------:R-:W-:Y:S02]  /*45a0*/  UIADD3 UR15, UPT, UPT, UR12, 0x1, URZ ;  /* 0x000000010c0f7890 */ /* 0x000fe4000fffe0ff */
[----:B------:R-:W-:Y:S02]  /*45b0*/  UIADD3 UR7, UPT, UPT, UR7, 0x110, URZ ;  /* 0x0000011007077890 */ /* 0x000fe4000fffe0ff */
[----:B------:R-:W-:Y:S01]  /*45c0*/  UISETP.NE.AND UP2, UPT, UR15, 0x22, UPT ;  /* 0x000000220f00788c */ /* 0x000fe2000bf45270 */
[----:B------:R-:W-:Y:S01]  /*45d0*/  PLOP3.LUT P0, PT, PT, PT, UP1, 0x80, 0x8 ;  /* 0x000000000008781c */ /* 0x000fe20003f0f018 */
[----:B------:R-:W-:Y:S02]  /*45e0*/  UIADD3 UR13, UPT, UPT, UR13, -0x1, URZ ;  /* 0xffffffff0d0d7890 */ /* 0x000fe4000fffe0ff */
[----:B------:R-:W-:Y:S02]  /*45f0*/  USEL UR11, URZ, 0x1, UP2 ;  /* 0x00000001ff0b7887 */ /* 0x000fe40009000000 */
[----:B------:R-:W-:Y:S01]  /*4600*/  USEL UR15, UR15, URZ, UP2 ;  /* 0x000000ff0f0f7287 */ /* 0x000fe20009000000 */
[----:B------:R-:W-:Y:S01]  /*4610*/  UMOV UR23, 0x80004020 ;  /* 0x8000402000177882 */ /* 0x000fe20000000000 */
[----:B------:R-:W-:Y:S02]  /*4620*/  UMOV UR25, 0x40004040 ;  /* 0x4000404000197882 */ /* 0x000fe40000000000 */
[----:B------:R-:W-:Y:S01]  /*4630*/  @UP1 ULEA UR4, UR15, UR6, 0x3 ;  /* 0x000000060f041291 */ /* 0x000fe2000f8e18ff */
[----:B------:R-:W-:Y:S01]  /*4640*/  LOP3.LUT R8, R8, UR11, RZ, 0x3c, !PT ;  /* 0x0000000b08087c12 */ /* 0x000fe2000f8e3cff */
[----:B------:R-:W-:Y:S03]  /*4650*/  USHF.L.U32 UR11, UR12, 0x8, URZ ;  /* 0x000000080c0b7899 */ /* 0x000fe600080006ff */
[----:B-1----:R-:W-:Y:S01]  /*4660*/  @P0 SHF.L.U32 R0, R8, 0x1f, RZ ;  /* 0x0000001f08000819 */ /* 0x002fe200000006ff */
[----:B------:R-:W-:Y:S03]  /*4670*/  UIADD3 UR24, UPT, UPT, UR18, UR11, URZ ;  /* 0x0000000b12187290 */ /* 0x000fe6000fffe0ff */
[----:B------:R2:W4:Y:S01]  /*4680*/  @P0 SYNCS.PHASECHK.TRANS64.TRYWAIT P2, [UR4], R0 ;  /* 0x00000000ff0005a7 */ /* 0x0005220008041104 */
[----:B------:R-:W-:Y:S03]  /*4690*/  USHF.L.U32 UR4, UR12, 0x7, URZ ;  /* 0x000000070c047899 */ /* 0x000fe600080006ff */
[----:B------:R-:W-:Y:S01]  /*46a0*/  UMOV UR12, UR15 ;  /* 0x0000000f000c7c82 */ /* 0x000fe20008000000 */
[----:B------:R-:W-:Y:S09]  /*46b0*/  UIADD3 UR22, UPT, UPT, UR17, UR4, URZ ;  /* 0x0000000411167290 */ /* 0x000ff2000fffe0ff */
[----:B------:R2:W-:Y:S01]  /*46c0*/  UTCQMMA gdesc[UR24], gdesc[UR22], tmem[UR8], tmem[UR20], idesc[UR21], UP4 ;  /* 0x00ff1416180075ea */ /* 0x0005e2000a000308 */
[----:B------:R-:W-:Y:S01]  /*46d0*/  UPLOP3.LUT UP4, UPT, UPT, UPT, UPT, 0x80, 0x8 ;  /* 0x000000000008789c */ /* 0x000fe20003f8f070 */
[----:B------:R2:W-:Y:S01]  /*46e0*/  UTCBAR [UR7], URZ ;  /* 0x000000ff070073e9 */ /* 0x0005e200080000ff */
[----:B------:R-:W-:Y:S09]  /*46f0*/  BRA.U UP0, `(.L_x_89) ;  /* 0xfffffffd00847547 */ /* 0x000ff2000b83ffff */
.L_x_86:
[----:B------:R-:W-:Y:S01]  /*4700*/  UIADD3 UR16, UPT, UPT, UR16, 0x1, URZ ;  /* 0x0000000110107890 */ /* 0x000fe2000fffe0ff */
[C---:B------:R-:W-:Y:S01]  /*4710*/  ISETP.NE.AND P0, PT, R10.reuse, 0x2, PT ;  /* 0x000000020a00780c */ /* 0x040fe20003f05270 */
[----:B------:R-:W-:Y:S02]  /*4720*/  UIADD3 UR9, UPT, UPT, UR9, 0x260, URZ ;  /* 0x0000026009097890 */ /* 0x000fe4000fffe0ff */
[----:B------:R-:W-:Y:S01]  /*4730*/  UISETP.NE.AND UP0, UPT, UR16, 0x4, UPT ;  /* 0x000000041000788c */ /* 0x000fe2000bf05270 */
[----:B-12---:R-:W-:Y:S02]  /*4740*/  SEL R0, RZ, 0x1, P0 ;  /* 0x00000001ff007807 */ /* 0x006fe40000000000 */
[----:B------:R-:W-:Y:S01]  /*4750*/  SEL R10, R10, RZ, P0 ;  /* 0x000000ff0a0a7207 */ /* 0x000fe20000000000 */
[----:B------:R-:W-:Y:S01]  /*4760*/  USEL UR4, URZ, 0x1, UP0 ;  /* 0x00000001ff047887 */ /* 0x000fe20008000000 */
[----:B------:R-:W-:Y:S01]  /*4770*/  LOP3.LUT R9, R9, R0, RZ, 0x3c, !PT ;  /* 0x0000000009097212 */ /* 0x000fe200078e3cff */
[----:B------:R-:W-:Y:S01]  /*4780*/  USEL UR16, UR16, URZ, UP0 ;  /* 0x000000ff10107287 */ /* 0x000fe20008000000 */
[----:B------:R1:W-:Y:S03]  /*4790*/  UTCBAR [UR9], URZ ;  /* 0x000000ff090073e9 */ /* 0x0003e600080000ff */
[----:B------:R-:W-:Y:S01]  /*47a0*/  LOP3.LUT R11, R11, UR4, RZ, 0x3c, !PT ;  /* 0x000000040b0b7c12 */ /* 0x000fe2000f8e3cff */
[----:B------:R-:W-:Y:S07]  /*47b0*/  @P1 BRA `(.L_x_90) ;  /* 0xfffffff800d41947 */ /* 0x000fee000383ffff */
[----:B------:R-:W2:Y:S01]  /*47c0*/  S2UR UR4, SR_CgaCtaId ;  /* 0x00000000000479c3 */ /* 0x000ea20000008800 */
[----:B------:R-:W-:Y:S01]  /*47d0*/  ELECT P0, URZ, PT ;  /* 0x0000000000ff782f */ /* 0x000fe20003800000 */
[----:B------:R-:W-:Y:S01]  /*47e0*/  IMAD.MOV.U32 R0, RZ, RZ, 0x1 ;  /* 0x00000001ff007424 */ /* 0x000fe200078e00ff */
[----:B------:R-:W-:Y:S01]  /*47f0*/  UIADD3 UR6, UPT, UPT, UR6, 0x280, URZ ;  /* 0x0000028006067890 */ /* 0x000fe2000fffe0ff */
[----:B------:R-:W-:Y:S01]  /*4800*/  SHF.L.U32 R3, R11, 0x1f, RZ ;  /* 0x0000001f0b037819 */ /* 0x000fe200000006ff */
[----:B------:R-:W-:-:S03]  /*4810*/  UMOV UR5, 0x40 ;  /* 0x0000004000057882 */ /* 0x000fc60000000000 */
[----:B------:R-:W-:Y:S01]  /*4820*/  UVIRTCOUNT.DEALLOC.SMPOOL 0x80 ;  /* 0x000000800000784c */ /* 0x000fe20000000000 */
[----:B--2---:R-:W-:Y:S02]  /*4830*/  ULEA UR4, UR4, UR5, 0x18 ;  /* 0x0000000504047291 */ /* 0x004fe4000f8ec0ff */
[----:B------:R-:W-:-:S07]  /*4840*/  ULEA UR5, UR16, UR6, 0x3 ;  /* 0x0000000610057291 */ /* 0x000fce000f8e18ff */
[----:B------:R2:W-:Y:S02]  /*4850*/  @P0 STS.U8 [UR4+0x1c], R0 ;  /* 0x00001c00ff000988 */ /* 0x0005e40008000004 */
[----:B------:R-:W3:Y:S02]  /*4860*/  SYNCS.PHASECHK.TRANS64.TRYWAIT P0, [UR5], R3 ;  /* 0x00000003ff0075a7 */ /* 0x000ee40008001105 */
[----:B--23--:R-:W-:Y:S05]  /*4870*/  @!P0 BRA `(.L_x_91) ;  /* 0x00000044001c8947 */ /* 0x00cfea0003800000 */
.L_x_206:
[----:B------:R-:W-:-:S04]  /*4880*/  UIADD3 UR7, UPT, UPT, UR16, 0x1, URZ ;  /* 0x0000000110077890 */ /* 0x000fc8000fffe0ff */
[----:B------:R-:W-:-:S04]  /*4890*/  UISETP.NE.AND UP0, UPT, UR7, 0x4, UPT ;  /* 0x000000040700788c */ /* 0x000fc8000bf05270 */
[----:B------:R-:W-:Y:S02]  /*48a0*/  USEL UR8, URZ, 0x1, UP0 ;  /* 0x00000001ff087887 */ /* 0x000fe40008000000 */
[----:B------:R-:W-:-:S04]  /*48b0*/  USEL UR7, UR7, URZ, UP0 ;  /* 0x000000ff07077287 */ /* 0x000fc80008000000 */
[----:B------:R-:W-:Y:S01]  /*48c0*/  ULEA UR5, UR7, UR6, 0x3 ;  /* 0x0000000607057291 */ /* 0x000fe2000f8e18ff */
[----:B------:R-:W-:-:S04]  /*48d0*/  LOP3.LUT R2, R11, UR8, RZ, 0x3c, !PT ;  /* 0x000000080b027c12 */ /* 0x000fc8000f8e3cff */
[----:B--2---:R-:W-:-:S04]  /*48e0*/  SHF.L.U32 R3, R2, 0x1f, RZ ;  /* 0x0000001f02037819 */ /* 0x004fc800000006ff */
[----:B------:R-:W2:Y:S02]  /*48f0*/  SYNCS.PHASECHK.TRANS64.TRYWAIT P0, [UR5], R3 ;  /* 0x00000003ff0075a7 */ /* 0x000ea40008001105 */
[----:B--2---:R-:W-:Y:S05]  /*4900*/  @!P0 BRA `(.L_x_92) ;  /* 0x0000004400108947 */ /* 0x004fea0003800000 */
.L_x_208:
        /* <DEDUP_REMOVED lines=9> */
.L_x_210:
[----:B------:R-:W-:-:S04]  /*49a0*/  UIADD3 UR7, UPT, UPT, UR7, 0x1, URZ ;  /* 0x0000000107077890 */ /* 0x000fc8000fffe0ff */
[----:B------:R-:W-:-:S04]  /*49b0*/  UISETP.NE.AND UP0, UPT, UR7, 0x4, UPT ;  /* 0x000000040700788c */ /* 0x000fc8000bf05270 */
[----:B------:R-:W-:Y:S02]  /*49c0*/  USEL UR5, URZ, 0x1, UP0 ;  /* 0x00000001ff057887 */ /* 0x000fe40008000000 */
[----:B------:R-:W-:-:S04]  /*49d0*/  USEL UR7, UR7, URZ, UP0 ;  /* 0x000000ff07077287 */ /* 0x000fc80008000000 */
[----:B------:R-:W-:Y:S01]  /*49e0*/  ULEA UR7, UR7, UR6, 0x3 ;  /* 0x0000000607077291 */ /* 0x000fe2000f8e18ff */
[----:B--2---:R-:W-:-:S04]  /*49f0*/  LOP3.LUT R3, R2, UR5, RZ, 0x3c, !PT ;  /* 0x0000000502037c12 */ /* 0x004fc8000f8e3cff */
[----:B------:R-:W-:-:S04]  /*4a00*/  SHF.L.U32 R3, R3, 0x1f, RZ ;  /* 0x0000001f03037819 */ /* 0x000fc800000006ff */
[----:B------:R-:W2:Y:S02]  /*4a10*/  SYNCS.PHASECHK.TRANS64.TRYWAIT P0, [UR7], R3 ;  /* 0x00000003ff0075a7 */ /* 0x000ea40008001107 */
[----:B--2---:R-:W-:Y:S05]  /*4a20*/  @!P0 BRA `(.L_x_94) ;  /* 0x0000004000f88947 */ /* 0x004fea0003800000 */
.L_x_212:
[----:B------:R-:W-:Y:S01]  /*4a30*/  NOP ;  /* 0x0000000000007918 */ /* 0x000fe20000000000 */
[----:B--2---:R-:W2:Y:S01]  /*4a40*/  LDS R0, [UR4+0x14] ;  /* 0x00001404ff007984 */ /* 0x004ea20008000800 */
[----:B------:R-:W-:Y:S01]  /*4a50*/  ULOP3.LUT UR6, UR19, 0xffff, URZ, 0xc0, !UPT ;  /* 0x0000ffff13067892 */ /* 0x000fe2000f8ec0ff */
[----:B------:R-:W-:Y:S01]  /*4a60*/  UMOV UR8, 0xffff ;  /* 0x0000ffff00087882 */ /* 0x000fe20000000000 */
[----:B------:R-:W-:Y:S02]  /*4a70*/  UMOV UR5, 0x1 ;  /* 0x0000000100057882 */ /* 0x000fe40000000000 */
[----:B------:R-:W-:-:S04]  /*4a80*/  USHF.R.U32.HI UR6, URZ, 0x5, UR6 ;  /* 0x00000005ff067899 */ /* 0x000fc80008011606 */
[----:B------:R-:W-:Y:S02]  /*4a90*/  USHF.L.U32 UR8, UR8, UR6, URZ ;  /* 0x0000000608087299 */ /* 0x000fe400080006ff */
[----:B------:R-:W-:-:S04]  /*4aa0*/  USHF.L.U32 UR5, UR5, UR6, URZ ;  /* 0x0000000605057299 */ /* 0x000fc800080006ff */
[----:B--2---:R-:W-:-:S04]  /*4ab0*/  LOP3.LUT R0, R0, UR8, RZ, 0xc0, !PT ;  /* 0x0000000800007c12 */ /* 0x004fc8000f8ec0ff */
[----:B------:R-:W-:-:S13]  /*4ac0*/  ISETP.NE.AND P0, PT, R0, UR8, PT ;  /* 0x0000000800007c0c */ /* 0x000fda000bf05270 */
[----:B------:R-:W-:Y:S05]  /*4ad0*/  @P0 BRA `(.L_x_95) ;  /* 0x0000000000580947 */ /* 0x000fea0003800000 */
[----:B------:R-:W2:Y:S02]  /*4ae0*/  LDS R0, [UR4+0x18] ;  /* 0x00001804ff007984 */ /* 0x000ea40008000800 */
[----:B--2---:R-:W-:-:S04]  /*4af0*/  LOP3.LUT R0, R0, UR5, RZ, 0xc0, !PT ;  /* 0x0000000500007c12 */ /* 0x004fc8000f8ec0ff */
[----:B------:R-:W-:-:S13]  /*4b00*/  ISETP.NE.AND P0, PT, R0, UR5, PT ;  /* 0x0000000500007c0c */ /* 0x000fda000bf05270 */
[----:B------:R-:W-:Y:S05]  /*4b10*/  @P0 BRA `(.L_x_96) ;  /* 0x00000000003c0947 */ /* 0x000fea0003800000 */
[----:B------:R-:W2:Y:S01]  /*4b20*/  S2R R2, SR_LANEID ;  /* 0x0000000000027919 */ /* 0x000ea20000000000 */
[----:B------:R-:W-:Y:S01]  /*4b30*/  ULOP3.LUT UR8, URZ, UR8, URZ, 0x33, !UPT ;  /* 0x00000008ff087292 */ /* 0x000fe2000f8e33ff */
[----:B------:R-:W-:Y:S01]  /*4b40*/  LOP3.LUT R4, RZ, UR5, RZ, 0x33, !PT ;  /* 0x00000005ff047c12 */ /* 0x000fe2000f8e33ff */
[----:B------:R-:W-:Y:S02]  /*4b50*/  VOTEU.ANY UR7, UPT, PT ;  /* 0x0000000000077886 */ /* 0x000fe400038e0100 */
[----:B------:R-:W-:Y:S01]  /*4b60*/  UFLO.U32 UR7, UR7 ;  /* 0x00000007000772bd */ /* 0x000fe200080e0000 */
[----:B------:R-:W3:Y:S01]  /*4b70*/  REDUX UR5, R4 ;  /* 0x00000000040573c4 */ /* 0x000ee20000000000 */
[----:B------:R-:W-:-:S06]  /*4b80*/  IMAD.U32 R0, RZ, RZ, UR8 ;  /* 0x00000008ff007e24 */ /* 0x000fcc000f8e00ff */
[----:B------:R1:W-:Y:S01]  /*4b90*/  UTCATOMSWS.AND URZ, UR8 ;  /* 0x0000000800ff79e3 */ /* 0x0003e20008000000 */
[----:B------:R-:W4:Y:S01]  /*4ba0*/  REDUX UR6, R0 ;  /* 0x00000000000673c4 */ /* 0x000f220000000000 */
[----:B--2---:R-:W-:Y:S01]  /*4bb0*/  ISETP.EQ.U32.AND P0, PT, R2, UR7, PT ;  /* 0x0000000702007c0c */ /* 0x004fe2000bf02070 */
[----:B---3--:R-:W-:Y:S01]  /*4bc0*/  IMAD.U32 R2, RZ, RZ, UR5 ;  /* 0x00000005ff027e24 */ /* 0x008fe2000f8e00ff */
[----:B----4-:R-:W-:-:S11]  /*4bd0*/  MOV R3, UR6 ;  /* 0x0000000600037c02 */ /* 0x010fd60008000f00 */
[----:B------:R1:W-:Y:S04]  /*4be0*/  @P0 ATOMS.AND RZ, [UR4+0x14], R3 ;  /* 0x00001403ffff098c */ /* 0x0003e8000a800004 */
[----:B------:R1:W-:Y:S01]  /*4bf0*/  @P0 ATOMS.AND RZ, [UR4+0x18], R2 ;  /* 0x00001802ffff098c */ /* 0x0003e2000a800004 */
[----:B------:R-:W-:Y:S05]  /*4c00*/  BRA `(.L_x_97) ;  /* 0x0000000000147947 */ /* 0x000fea0003800000 */
.L_x_96:
[----:B------:R-:W-:Y:S02]  /*4c10*/  MOV R2, 0x4c30 ;  /* 0x00004c3000027802 */ /* 0x000fe40000000f00 */
[----:B-1--45:R-:W-:Y:S05]  /*4c20*/  CALL.REL.NOINC `($__internal_0_$__cuda_sm10x_tcgen05_guardrail_trap_col_being_dealloced_not_returned_by_alloc) ;  /* 0x0000004400147944 */ /* 0x032fea0003c00000 */
[----:B------:R-:W-:Y:S05]  /*4c30*/  BRA `(.L_x_97) ;  /* 0x0000000000087947 */ /* 0x000fea0003800000 */
.L_x_95:
[----:B------:R-:W-:Y:S02]  /*4c40*/  MOV R2, 0x4c60 ;  /* 0x00004c6000027802 */ /* 0x000fe40000000f00 */
[----:B-1--45:R-:W-:Y:S05]  /*4c50*/  CALL.REL.NOINC `($__internal_2_$__cuda_sm10x_tcgen05_guardrail_trap_unallocated_columns_being_dealloced) ;  /* 0x0000004400207944 */ /* 0x032fea0003c00000 */
.L_x_97:
[----:B------:R-:W-:Y:S01]  /*4c60*/  NOP ;  /* 0x0000000000007918 */ /* 0x000fe20000000000 */
[----:B-1----:R-:W-:Y:S05]  /*4c70*/  EXIT ;  /* 0x000000000000794d */ /* 0x002fea0003800000 */
.L_x_79:
[----:B------:R-:W-:-:S09]  /*4c80*/  UISETP.NE.OR UP2, UPT, UR8, 0x3, !UP2 ;  /* 0x000000030800788c */ /* 0x000fd2000d745670 */
[----:B------:R-:W-:Y:S05]  /*4c90*/  BRA.U UP2, `(.L_x_98) ;  /* 0x0000000902c87547 */ /* 0x000fea000b800000 */
[----:B------:R-:W1:Y:S01]  /*4ca0*/  LDCU.64 UR6, c[0x0][0x888] ;  /* 0x00011100ff0677ac */ /* 0x000e620008000a00 */
[----:B------:R-:W2:Y:S01]  /*4cb0*/  LDC R0, c[0x0][0xb30] ;  /* 0x0002cc00ff007b82 */ /* 0x000ea20000000800 */
[----:B------:R-:W-:Y:S01]  /*4cc0*/  IMAD.MOV.U32 R30, RZ, RZ, 0x1 ;  /* 0x00000001ff1e7424 */ /* 0x000fe200078e00ff */
[----:B------:R-:W-:Y:S01]  /*4cd0*/  CS2R R28, SRZ ;  /* 0x00000000001c7805 */ /* 0x000fe2000001ff00 */
[----:B------:R-:W4:Y:S01]  /*4ce0*/  LDCU.64 UR4, c[0x0][0x890] ;  /* 0x00011200ff0477ac */ /* 0x000f220008000a00 */
[----:B------:R-:W-:Y:S01]  /*4cf0*/  IMAD.MOV.U32 R25, RZ, RZ, 0x2000 ;  /* 0x00002000ff197424 */ /* 0x000fe200078e00ff */
[----:B------:R-:W-:-:S03]  /*4d00*/  UMOV UR8, 0x400 ;  /* 0x0000040000087882 */ /* 0x000fc60000000000 */
[----:B------:R-:W3:Y:S01]  /*4d10*/  LDC R19, c[0x0][0x370] ;  /* 0x0000dc00ff137b82 */ /* 0x000ee20000000800 */
[----:B------:R-:W-:-:S07]  /*4d20*/  UPLOP3.LUT UP1, UPT, UPT, UPT, UPT, 0x40, 0x4 ;  /* 0x000000000004789c */ /* 0x000fce0003f2e870 */
[----:B------:R-:W3:Y:S01]  /*4d30*/  LDC R2, c[0x0][0xb0c] ;  /* 0x0002c300ff027b82 */ /* 0x000ee20000000800 */
[----:B-1----:R-:W-:Y:S02]  /*4d40*/  UISETP.NE.U32.AND UP2, UPT, UR6, URZ, UPT ;  /* 0x000000ff0600728c */ /* 0x002fe4000bf45070 */
[----:B------:R-:W-:Y:S02]  /*4d50*/  ULEA UR6, UR37, UR8, 0x18 ;  /* 0x0000000825067291 */ /* 0x000fe4000f8ec0ff */
[----:B------:R-:W-:Y:S02]  /*4d60*/  UISETP.NE.AND.EX UP2, UPT, UR7, URZ, UPT, UP2 ;  /* 0x000000ff0700728c */ /* 0x000fe4000bf45320 */
[----:B------:R-:W-:Y:S01]  /*4d70*/  UIADD3 UR7, UPT, UPT, UR6, 0x220, URZ ;  /* 0x0000022006077890 */ /* 0x000fe2000fffe0ff */
[----:B------:R-:W1:Y:S01]  /*4d80*/  LDC R18, c[0x0][0xb20] ;  /* 0x0002c800ff127b82 */ /* 0x000e620000000800 */
[----:B----4-:R-:W-:Y:S01]  /*4d90*/  UISETP.NE.U32.AND UP3, UPT, UR4, URZ, UPT ;  /* 0x000000ff0400728c */ /* 0x010fe2000bf65070 */
[----:B--2---:R-:W-:Y:S01]  /*4da0*/  ISETP.NE.AND P1, PT, R0, 0x1, PT ;  /* 0x000000010000780c */ /* 0x004fe20003f25270 */
[----:B------:R-:W-:-:S02]  /*4db0*/  UPRMT UR37, UR37, 0x654, UR7 ;  /* 0x0000065425257896 */ /* 0x000fc40008000007 */
[----:B------:R-:W-:-:S03]  /*4dc0*/  UISETP.NE.AND.EX UP3, UPT, UR5, URZ, UPT, UP3 ;  /* 0x000000ff0500728c */ /* 0x000fc6000bf65330 */
[----:B------:R-:W2:Y:S08]  /*4dd0*/  LDC.64 R32, c[0x0][0x348] ;  /* 0x0000d200ff207b82 */ /* 0x000eb00000000a00 */
[----:B------:R-:W4:Y:S08]  /*4de0*/  LDC.64 R16, c[0x0][0xb10] ;  /* 0x0002c400ff107b82 */ /* 0x000f300000000a00 */
[----:B------:R-:W1:Y:S08]  /*4df0*/  LDC.64 R6, c[0x0][0xb18] ;  /* 0x0002c600ff067b82 */ /* 0x000e700000000a00 */
[----:B------:R-:W1:Y:S08]  /*4e00*/  LDC.64 R4, c[0x0][0xb28] ;  /* 0x0002ca00ff047b82 */ /* 0x000e700000000a00 */
[----:B---3--:R-:W1:Y:S02]  /*4e10*/  LDC R24, c[0x0][0x374] ;  /* 0x0000dd00ff187b82 */ /* 0x008e640000000800 */
.L_x_106:
[C---:B------:R-:W-:Y:S02]  /*4e20*/  LEA R0, R29.reuse, UR6, 0x3 ;  /* 0x000000061d007c11 */ /* 0x040fe4000f8e18ff */
[----:B------:R-:W-:Y:S02]  /*4e30*/  SHF.L.U32 R3, R28, 0x1f, RZ ;  /* 0x0000001f1c037819 */ /* 0x000fe400000006ff */
[----:B------:R-:W-:Y:S02]  /*4e40*/  LEA R20, R29, UR6, 0x4 ;  /* 0x000000061d147c11 */ /* 0x000fe4000f8e20ff */
[----:B---3--:R-:W3:Y:S02]  /*4e50*/  SYNCS.PHASECHK.TRANS64.TRYWAIT P0, [R0+URZ+0x240], R3 ;  /* 0x00024003000075a7 */ /* 0x008ee400080011ff */
[----:B---3--:R-:W-:Y:S05]  /*4e60*/  @!P0 BRA `(.L_x_99) ;  /* 0x0000004000008947 */ /* 0x008fea0003800000 */
.L_x_213:
[----:B------:R-:W-:Y:S01]  /*4e70*/  ISETP.GE.AND P0, PT, R72, 0x1, PT ;  /* 0x000000014800780c */ /* 0x000fe20003f06270 */
[----:B------:R-:W1:Y:S01]  /*4e80*/  LDS.128 R20, [R20+0x2d0] ;  /* 0x0002d00014147984 */ /* 0x000e620000000c00 */
[----:B------:R-:W-:Y:S01]  /*4e90*/  ISETP.NE.U32.AND P4, PT, RZ, UR4, PT ;  /* 0x00000004ff007c0c */ /* 0x000fe2000bf85070 */
[----:B---3--:R-:W-:Y:S01]  /*4ea0*/  VIADD R0, R0, 0x250 ;  /* 0x0000025000007836 */ /* 0x008fe20000000000 */
[----:B------:R-:W-:Y:S02]  /*4eb0*/  SHF.L.U32 R26, R30, 0x1f, RZ ;  /* 0x0000001f1e1a7819 */ /* 0x000fe400000006ff */
[----:B------:R-:W-:Y:S02]  /*4ec0*/  ISETP.NE.AND.EX P4, PT, RZ, UR5, PT, P4 ;  /* 0x00000005ff007c0c */ /* 0x000fe4000bf85340 */
[----:B------:R-:W-:Y:S01]  /*4ed0*/  PRMT R0, RZ, 0x654, R0 ;  /* 0x00000654ff007816 */ /* 0x000fe20000000000 */
[----:B------:R-:W-:Y:S01]  /*4ee0*/  @!PT LDS RZ, [RZ] ;  /* 0x00000000fffff984 */ /* 0x000fe20000000800 */
[----:B------:R-:W-:Y:S01]  /*4ef0*/  @!PT LDS RZ, [RZ] ;  /* 0x00000000fffff984 */ /* 0x000fe20000000800 */
[----:B------:R-:W-:Y:S01]  /*4f00*/  @!PT LDS RZ, [RZ] ;  /* 0x00000000fffff984 */ /* 0x000fe20000000800 */
[----:B------:R-:W-:Y:S01]  /*4f10*/  @!PT LDS RZ, [RZ] ;  /* 0x00000000fffff984 */ /* 0x000fe20000000800 */
[----:B------:R3:W-:Y:S06]  /*4f20*/  MEMBAR.ALL.CTA ;  /* 0x0000000000007992 */ /* 0x0007ec0000008000 */
[----:B---3--:R-:W3:Y:S02]  /*4f30*/  FENCE.VIEW.ASYNC.S ;  /* 0x00000000000073c6 */ /* 0x008ee40000000000 */
[----:B---3--:R3:W-:Y:S01]  /*4f40*/  SYNCS.ARRIVE.TRANS64.RED.A1T0 RZ, [R0+URZ], RZ ;  /* 0x000000ff00ff79a7 */ /* 0x0087e200081004ff */
[----:B-1----:R-:W-:Y:S11]  /*4f50*/  LOP3.LUT P3, RZ, R22, 0x1, RZ, 0xc0, !PT ;  /* 0x0000000116ff7812 */ /* 0x002ff6000786c0ff */
[----:B------:R-:W-:Y:S02]  /*4f60*/  @!UPT UIADD3 URZ, UPT, UPT, URZ, URZ, URZ ;  /* 0x000000fffffff290 */ /* 0x000fe4000fffe0ff */
[----:B------:R-:W-:Y:S02]  /*4f70*/  @P3 MOV R13, R20 ;  /* 0x00000014000d3202 */ /* 0x000fe40000000f00 */
[----:B------:R-:W-:Y:S01]  /*4f80*/  @P3 LOP3.LUT R8, R21, 0xffff, RZ, 0xc0, !PT ;  /* 0x0000ffff15083812 */ /* 0x000fe200078ec0ff */
[----:B---3--:R-:W-:Y:S06]  /*4f90*/  @!P0 BRA `(.L_x_100) ;  /* 0x0000000000a48947 */ /* 0x008fec0003800000 */
[----:B------:R-:W-:Y:S01]  /*4fa0*/  IMAD.HI.U32 R31, R24, R7, RZ ;  /* 0x00000007181f7227 */ /* 0x000fe200078e00ff */
[----:B------:R-:W-:Y:S02]  /*4fb0*/  ISETP.NE.AND P0, PT, R6, 0x1, PT ;  /* 0x000000010600780c */ /* 0x000fe40003f05270 */
[----:B------:R-:W-:Y:S01]  /*4fc0*/  ISETP.NE.AND P2, PT, R72, 0x1, PT ;  /* 0x000000014800780c */ /* 0x000fe20003f45270 */
[----:B----4-:R-:W-:Y:S01]  /*4fd0*/  IMAD.HI.U32 R34, R19, R16, RZ ;  /* 0x0000001013227227 */ /* 0x010fe200078e00ff */
[----:B------:R-:W-:Y:S02]  /*4fe0*/  SHF.R.U32.HI R31, RZ, R18, R31 ;  /* 0x00000012ff1f7219 */ /* 0x000fe4000001161f */
[----:B------:R-:W-:Y:S01]  /*4ff0*/  ISETP.NE.AND P5, PT, R2, 0x1, PT ;  /* 0x000000010200780c */ /* 0x000fe20003fa5270 */
[----:B------:R-:W-:Y:S01]  /*5000*/  IMAD.HI.U32 R36, R13, R16, RZ ;  /* 0x000000100d247227 */ /* 0x000fe200078e00ff */
[----:B------:R-:W-:Y:S02]  /*5010*/  SHF.R.U32.HI R34, RZ, R17, R34 ;  /* 0x00000011ff227219 */ /* 0x000fe40000011622 */
[----:B------:R-:W-:Y:S01]  /*5020*/  SEL R3, R24, R31, !P0 ;  /* 0x0000001f18037207 */ /* 0x000fe20004000000 */
[C---:B------:R-:W-:Y:S01]  /*5030*/  IMAD.HI.U32 R31, R8.reuse, R7, RZ ;  /* 0x00000007081f7227 */ /* 0x040fe200078e00ff */
[----:B------:R-:W-:Y:S02]  /*5040*/  SEL R11, R19, R34, !P5 ;  /* 0x00000022130b7207 */ /* 0x000fe40006800000 */
[----:B------:R-:W-:Y:S01]  /*5050*/  SHF.R.U32.HI R36, RZ, R17, R36 ;  /* 0x00000011ff247219 */ /* 0x000fe20000011624 */
[----:B------:R-:W-:Y:S01]  /*5060*/  IMAD.HI.U32 R38, R3, R4, RZ ;  /* 0x0000000403267227 */ /* 0x000fe200078e00ff */
[----:B------:R-:W-:Y:S03]  /*5070*/  SHF.R.U32.HI R31, RZ, R18, R31 ;  /* 0x00000012ff1f7219 */ /* 0x000fe6000001161f */
[----:B------:R-:W-:Y:S01]  /*5080*/  IMAD.HI.U32 R34, R11, R4, RZ ;  /* 0x000000040b227227 */ /* 0x000fe200078e00ff */
[----:B------:R-:W-:Y:S02]  /*5090*/  @P2 SHF.R.U32.HI R3, RZ, R5, R38 ;  /* 0x00000005ff032219 */ /* 0x000fe40000011626 */
[----:B------:R-:W-:Y:S02]  /*50a0*/  SEL R9, R8, R31, !P0 ;  /* 0x0000001f08097207 */ /* 0x000fe40004000000 */
[----:B------:R-:W-:Y:S01]  /*50b0*/  @P2 SHF.R.U32.HI R11, RZ, R5, R34 ;  /* 0x00000005ff0b2219 */ /* 0x000fe20000011622 */
[C---:B------:R-:W-:Y:S01]  /*50c0*/  IMAD R10, R72.reuse, R3, RZ ;  /* 0x00000003480a7224 */ /* 0x040fe200078e02ff */
[----:B------:R-:W-:Y:S01]  /*50d0*/  SEL R3, R13, R36, !P5 ;  /* 0x000000240d037207 */ /* 0x000fe20006800000 */
[C---:B------:R-:W-:Y:S03]  /*50e0*/  IMAD.HI.U32 R14, R9.reuse, R4, RZ ;  /* 0x00000004090e7227 */ /* 0x040fe600078e00ff */
[----:B------:R-:W-:Y:S01]  /*50f0*/  ISETP.GE.AND P0, PT, R9, R10, PT ;  /* 0x0000000a0900720c */ /* 0x000fe20003f06270 */
[C---:B------:R-:W-:Y:S01]  /*5100*/  IMAD R12, R72.reuse, R11, RZ ;  /* 0x0000000b480c7224 */ /* 0x040fe200078e02ff */
[-C--:B------:R-:W-:Y:S04]  /*5110*/  SHF.R.U32.HI R14, RZ, R5.reuse, R14 ;  /* 0x00000005ff0e7219 */ /* 0x080fe8000001160e */
[----:B------:R-:W-:Y:S02]  /*5120*/  ISETP.GE.OR P0, PT, R3, R12, P0 ;  /* 0x0000000c0300720c */ /* 0x000fe40000706670 */
[----:B------:R-:W-:Y:S05]  /*5130*/  SEL R15, R9, R14, !P2 ;  /* 0x0000000e090f7207 */ /* 0x000fea0005000000 */
[----:B------:R-:W-:Y:S04]  /*5140*/  IMAD.MOV R14, RZ, RZ, -R15 ;  /* 0x000000ffff0e7224 */ /* 0x000fe800078e0a0f */
[----:B------:R-:W-:Y:S02]  /*5150*/  IMAD R14, R72, R14, R9 ;  /* 0x0000000e480e7224 */ /* 0x000fe400078e0209 */
[C---:B------:R-:W-:Y:S05]  /*5160*/  @!P0 IMAD.HI.U32 R10, R3.reuse, R4, RZ ;  /* 0x00000004030a8227 */ /* 0x040fea00078e00ff */
[----:B------:R-:W-:Y:S04]  /*5170*/  @!P0 SHF.R.U32.HI R10, RZ, R5, R10 ;  /* 0x00000005ff0a8219 */ /* 0x000fe8000001160a */
[----:B------:R-:W-:Y:S01]  /*5180*/  @!P0 SEL R0, R3, R10, !P2 ;  /* 0x0000000a03008207 */ /* 0x000fe20005000000 */
[----:B------:R-:W-:Y:S03]  /*5190*/  IMAD.MOV R10, RZ, RZ, -R3 ;  /* 0x000000ffff0a7224 */ /* 0x000fe600078e0a03 */
[----:B------:R-:W-:Y:S01]  /*51a0*/  @!P0 IADD3 R15, PT, PT, R15, -R0, RZ ;  /* 0x800000000f0f8210 */ /* 0x000fe20007ffe0ff */
[----:B------:R-:W-:Y:S01]  /*51b0*/  @!P0 IMAD R0, R11, R14, R0 ;  /* 0x0000000e0b008224 */ /* 0x000fe200078e0200 */
[----:B------:R-:W-:Y:S01]  /*51c0*/  IADD3 R11, PT, PT, -R9, RZ, RZ ;  /* 0x000000ff090b7210 */ /* 0x000fe20007ffe1ff */
[----:B------:R-:W-:Y:S02]  /*51d0*/  IMAD R13, R2, R10, R13 ;  /* 0x0000000a020d7224 */ /* 0x000fe400078e020d */
[----:B------:R-:W-:Y:S02]  /*51e0*/  @!P0 IMAD R9, R15, R72, R3 ;  /* 0x000000480f098224 */ /* 0x000fe400078e0203 */
[----:B------:R-:W-:Y:S02]  /*51f0*/  @!P0 IMAD.MOV.U32 R3, RZ, RZ, R0 ;  /* 0x000000ffff038224 */ /* 0x000fe400078e0000 */
[----:B------:R-:W-:Y:S02]  /*5200*/  IMAD R8, R6, R11, R8 ;  /* 0x0000000b06087224 */ /* 0x000fe400078e0208 */
[----:B------:R-:W-:Y:S02]  /*5210*/  IMAD R13, R3, R2, R13 ;  /* 0x00000002030d7224 */ /* 0x000fe400078e020d */
[----:B------:R-:W-:Y:S02]  /*5220*/  IMAD R8, R9, R6, R8 ;  /* 0x0000000609087224 */ /* 0x000fe400078e0208 */
.L_x_100:
[----:B------:R-:W-:Y:S05]  /*5230*/  BRA.U UP1, `(.L_x_101) ;  /* 0x0000000101107547 */ /* 0x000fea000b800000 */
[----:B------:R-:W-:Y:S04]  /*5240*/  MOV R0, UR13 ;  /* 0x0000000d00007c02 */ /* 0x000fe80008000f00 */
[----:B------:R-:W-:Y:S04]  /*5250*/  SHF.L.U32 R3, R0, 0x1f, RZ ;  /* 0x0000001f00037819 */ /* 0x000fe800000006ff */
[----:B------:R-:W1:Y:S02]  /*5260*/  SYNCS.PHASECHK.TRANS64.TRYWAIT P0, [UR6+0x238], R3 ;  /* 0x00023803ff0075a7 */ /* 0x000e640008001106 */
[----:B-1----:R-:W-:Y:S05]  /*5270*/  @!P0 BRA `(.L_x_102) ;  /* 0x0000003c00108947 */ /* 0x002fea0003800000 */
.L_x_101:
[----:B------:R-:W-:Y:S05]  /*5280*/  BRA.U !UP3, `(.L_x_103) ;  /* 0x000000010b347547 */ /* 0x000fea000b800000 */
[----:B------:R-:W-:Y:S01]  /*5290*/  UPLOP3.LUT UP0, UPT, UPT, UPT, UP2, 0x80, 0x8 ;  /* 0x000000000008789c */ /* 0x000fe20003f0f020 */
[----:B-1----:R-:W-:Y:S02]  /*52a0*/  HFMA2 R0, -RZ, RZ, 0, 5.9604644775390625e-08 ;  /* 0x00000001ff007431 */ /* 0x002fe400000001ff */
[----:B------:R-:W-:Y:S03]  /*52b0*/  IMAD.MOV.U32 R164, RZ, RZ, 0x1 ;  /* 0x00000001ffa47424 */ /* 0x000fe600078e00ff */
[----:B------:R-:W-:Y:S05]  /*52c0*/  PLOP3.LUT P0, PT, PT, PT, UP0, 0x80, 0x8 ;  /* 0x000000000008781c */ /* 0x000fea0003f0f008 */
[----:B------:R-:W1:Y:S01]  /*52d0*/  @UP0 LDCU.64 UR8, c[0x0][0x888] ;  /* 0x00011100ff0807ac */ /* 0x000e620008000a00 */
[----:B------:R-:W-:Y:S07]  /*52e0*/  @UP0 UIMAD UR7, UR36, UR4, URZ ;  /* 0x00000004240702a4 */ /* 0x000fee000f8e02ff */
[----:B------:R-:W-:Y:S01]  /*52f0*/  @!P0 PRMT R164, R0, 0x7610, R164 ;  /* 0x0000761000a48816 */ /* 0x000fe200000000a4 */
[----:B-1----:R-:W-:Y:S03]  /*5300*/  @UP0 UIMAD.WIDE UR8, UR7, 0x4, UR8 ;  /* 0x00000004070808a5 */ /* 0x002fe6000f8e0208 */
[----:B------:R-:W1:Y:S03]  /*5310*/  @!UP0 LDCU UR7, c[0x0][0x880] ;  /* 0x00011000ff0787ac */ /* 0x000e660008000800 */
[----:B------:R-:W-:Y:S01]  /*5320*/  IMAD.U32 R10, RZ, RZ, UR8 ;  /* 0x00000008ff0a7e24 */ /* 0x000fe2000f8e00ff */
[----:B------:R-:W-:Y:S05]  /*5330*/  MOV R11, UR9 ;  /* 0x00000009000b7c02 */ /* 0x000fea0008000f00 */
[----:B-----5:R3:W5:Y:S02]  /*5340*/  @P0 LDG.E R81, desc[UR40][R10.64] ;  /* 0x000000280a510981 */ /* 0x020764000c1e1900 */
[----:B-1-3--:R-:W-:Y:S07]  /*5350*/  @!P0 IMAD.U32 R81, RZ, RZ, UR7 ;  /* 0x00000007ff518e24 */ /* 0x00afee000f8e00ff */
.L_x_103:
[----:B-----5:R-:W-:Y:S01]  /*5360*/  @!P4 FSETP.EQ.AND P5, PT, R81, RZ, PT ;  /* 0x000000ff5100c20b */ /* 0x020fe20003fa2000 */
[----:B------:R-:W-:Y:S01]  /*5370*/  @!UPT UIADD3 URZ, UPT, UPT, URZ, URZ, URZ ;  /* 0x000000fffffff290 */ /* 0x000fe2000fffe0ff */
[----:B------:R-:W-:Y:S11]  /*5380*/  @!P4 BRA `(.L_x_104) ;  /* 0x000000000014c947 */ /* 0x000ff60003800000 */
[----:B------:R-:W-:Y:S02]  /*5390*/  LOP3.LUT P0, RZ, R164, 0xff, RZ, 0xc0, !PT ;  /* 0x000000ffa4ff7812 */ /* 0x000fe4000780c0ff */
[----:B------:R-:W-:Y:S04]  /*53a0*/  PLOP3.LUT P5, PT, PT, PT, UP0, 0x80, 0x8 ;  /* 0x000000000008781c */ /* 0x000fe80003faf008 */
[----:B------:R-:W-:Y:S07]  /*53b0*/  PLOP3.LUT P5, PT, P5, PT, PT, 0x8, 0x80 ;  /* 0x000000000080781c */ /* 0x000fee0002fae170 */
[----:B------:R-:W-:Y:S11]  /*53c0*/  @P0 FSETP.EQ.AND P5, PT, R81, RZ, PT ;  /* 0x000000ff5100020b */ /* 0x000ff60003fa2000 */
[----:B------:R-:W-:Y:S02]  /*53d0*/  @!UPT UIADD3 URZ, UPT, UPT, URZ, URZ, URZ ;  /* 0x000000fffffff290 */ /* 0x000fe4000fffe0ff */
.L_x_104:
[----:B------:R-:W3:Y:S01]  /*53e0*/  SYNCS.PHASECHK.TRANS64.TRYWAIT P4, [UR6+0x228], R26 ;  /* 0x0002281aff0075a7 */ /* 0x000ee20008081106 */
[----:B------:R-:W-:Y:S01]  /*53f0*/  @P3 SHF.R.U32.HI R27, RZ, 0x10, R21 ;  /* 0x00000010ff1b3819 */ /* 0x000fe20000011615 */
[----:B------:R-:W-:Y:S01]  /*5400*/  VIADD R29, R29, 0x1 ;  /* 0x000000011d1d7836 */ /* 0x000fe20000000000 */
[----:B------:R-:W5:Y:S08]  /*5410*/  LDC.64 R14, c[0x0][0xb10] ;  /* 0x0002c400ff0e7b82 */ /* 0x000f700000000a00 */
[----:B------:R-:W2:Y:S08]  /*5420*/  LDC.64 R10, c[0x0][0xb18] ;  /* 0x0002c600ff0a7b82 */ /* 0x000eb00000000a00 */
[----:B-1----:R-:W1:Y:S08]  /*5430*/  @!P1 LDC R0, c[0x0][0xb20] ;  /* 0x0002c800ff009b82 */ /* 0x002e700000000800 */
[----:B------:R-:W4:Y:S01]  /*5440*/  @!P1 LDC R3, c[0x0][0xb0c] ;  /* 0x0002c300ff039b82 */ /* 0x000f220000000800 */
[----:B-----5:R-:W-:Y:S05]  /*5450*/  @!P1 IMAD.HI.U32 R14, R13, R14, RZ ;  /* 0x0000000e0d0e9227 */ /* 0x020fea00078e00ff */
[----:B------:R-:W-:Y:S01]  /*5460*/  @!P1 SHF.R.U32.HI R14, RZ, R15, R14 ;  /* 0x0000000fff0e9219 */ /* 0x000fe2000001160e */
[----:B--2---:R-:W-:Y:S01]  /*5470*/  @!P1 IMAD.HI.U32 R11, R8, R11, RZ ;  /* 0x0000000b080b9227 */ /* 0x004fe200078e00ff */
[----:B------:R-:W-:Y:S04]  /*5480*/  @!P1 ISETP.NE.AND P0, PT, R10, 0x1, PT ;  /* 0x000000010a00980c */ /* 0x000fe80003f05270 */
[----:B-1----:R-:W-:Y:S02]  /*5490*/  @!P1 SHF.R.U32.HI R9, RZ, R0, R11 ;  /* 0x00000000ff099219 */ /* 0x002fe4000001160b */
[----:B----4-:R-:W-:Y:S02]  /*54a0*/  @!P1 ISETP.NE.AND P2, PT, R3, 0x1, PT ;  /* 0x000000010300980c */ /* 0x010fe40003f45270 */
[----:B------:R-:W-:Y:S02]  /*54b0*/  @!P1 SEL R9, R8, R9, !P0 ;  /* 0x0000000908099207 */ /* 0x000fe40004000000 */
[----:B------:R-:W-:Y:S02]  /*54c0*/  ELECT P0, URZ, PT ;  /* 0x0000000000ff782f */ /* 0x000fe40003800000 */
[----:B------:R-:W-:Y:S05]  /*54d0*/  @!P1 SEL R14, R13, R14, !P2 ;  /* 0x0000000e0d0e9207 */ /* 0x000fea0005000000 */
[----:B------:R-:W-:Y:S02]  /*54e0*/  @!P1 IMAD.IADD R0, R9, 0x1, -R14 ;  /* 0x0000000109009824 */ /* 0x000fe400078e0a0e */
[----:B------:R-:W-:Y:S02]  /*54f0*/  @!P1 IMAD.IADD R9, R14, 0x1, -R9 ;  /* 0x000000010e099824 */ /* 0x000fe400078e0a09 */
[----:B------:R-:W-:Y:S02]  /*5500*/  @!P1 IMAD R13, R0, R3, R13 ;  /* 0x00000003000d9224 */ /* 0x000fe400078e020d */
[----:B------:R-:W-:Y:S01]  /*5510*/  @!P1 IMAD R8, R9, R10, R8 ;  /* 0x0000000a09089224 */ /* 0x000fe200078e0208 */
[----:B---3--:R-:W-:Y:S06]  /*5520*/  @!P4 BRA `(.L_x_105) ;  /* 0x00000038007cc947 */ /* 0x008fec0003800000 */
.L_x_216:
[----:B------:R-:W-:Y:S01]  /*5530*/  PLOP3.LUT P5, PT, P5, P0, PT, 0xf2, 0x2f ;  /* 0x00000000002f781c */ /* 0x000fe20002fa1e72 */
[----:B------:R-:W-:Y:S01]  /*5540*/  UMOV UR14, 0x0 ;  /* 0x00000000000e7882 */ /* 0x000fe20000000000 */
[----:B------:R-:W-:Y:S01]  /*5550*/  LOP3.LUT R30, R30, 0x1, RZ, 0x3c, !PT ;  /* 0x000000011e1e7812 */ /* 0x000fe200078e3cff */
[----:B------:R-:W-:Y:S01]  /*5560*/  UMOV UR15, 0x10000000 ;  /* 0x10000000000f7882 */ /* 0x000fe20000000000 */
[----:B------:R-:W-:Y:S01]  /*5570*/  UMOV UR12, UR36 ;  /* 0x00000024000c7c82 */ /* 0x000fe20008000000 */
[----:B------:R-:W-:Y:S08]  /*5580*/  @P3 R2UR UR36, R27 ;  /* 0x000000001b2432ca */ /* 0x000ff000000e0000 */
[----:B-1----:R-:W-:Y:S01]  /*5590*/  @!P5 IADD3 R3, P0, PT, R32, 0x580, RZ ;  /* 0x000005802003d810 */ /* 0x002fe20007f1e0ff */
[----:B------:R-:W-:Y:S01]  /*55a0*/  @!P5 IMAD.SHL.U32 R155, R155, 0x40, RZ ;  /* 0x000000409b9bd824 */ /* 0x000fe200078e00ff */
[----:B------:R-:W-:Y:S01]  /*55b0*/  VOTEU.ALL UP1, P5 ;  /* 0x0000000000ff7886 */ /* 0x000fe20002820000 */
[----:B------:R-:W-:Y:S01]  /*55c0*/  @!P5 IMAD.SHL.U32 R165, R165, 0x80, RZ ;  /* 0x00000080a5a5d824 */ /* 0x000fe200078e00ff */
[----:B------:R-:W-:Y:S01]  /*55d0*/  @!P5 R2UR UR8, R3 ;  /* 0x000000000308d2ca */ /* 0x000fe200000e0000 */
[----:B------:R-:W-:Y:S01]  /*55e0*/  @!P5 IMAD.X R0, RZ, RZ, R33, P0 ;  /* 0x000000ffff00d224 */ /* 0x000fe200000e0621 */
[----:B------:R-:W-:Y:S01]  /*55f0*/  @!P5 R2UR UR10, R155 ;  /* 0x000000009b0ad2ca */ /* 0x000fe200000e0000 */
[----:B------:R-:W-:Y:S01]  /*5600*/  @!UP1 UIADD3 UR9, UPT, UPT, UR6, 0x220, URZ ;  /* 0x0000022006099890 */ /* 0x000fe2000fffe0ff */
[----:B------:R-:W-:Y:S01]  /*5610*/  @!P5 R2UR UR11, R165 ;  /* 0x00000000a50bd2ca */ /* 0x000fe200000e0000 */
[----:B------:R-:W-:Y:S01]  /*5620*/  IMAD.IADD R155, R8, 0x1, R143 ;  /* 0x00000001089b7824 */ /* 0x000fe200078e028f */
[----:B------:R-:W-:Y:S01]  /*5630*/  @!P5 R2UR UR7, R0 ;  /* 0x000000000007d2ca */ /* 0x000fe200000e0000 */
[----:B------:R-:W-:Y:S01]  /*5640*/  IMAD.IADD R165, R13, 0x1, R154 ;  /* 0x000000010da57824 */ /* 0x000fe200078e029a */
[C---:B------:R-:W-:Y:S04]  /*5650*/  ISETP.NE.AND P0, PT, R29.reuse, 0x2, PT ;  /* 0x000000021d00780c */ /* 0x040fe80003f05270 */
[----:B------:R-:W-:Y:S01]  /*5660*/  SEL R3, RZ, 0x1, P0 ;  /* 0x00000001ff037807 */ /* 0x000fe20000000000 */
[----:B------:R-:W-:Y:S01]  /*5670*/  IMAD.U32 R10, RZ, RZ, UR8 ;  /* 0x00000008ff0a7e24 */ /* 0x000fe2000f8e00ff */
[----:B------:R-:W-:Y:S01]  /*5680*/  @!UP1 UIADD3 UR8, UPT, UPT, UR6, 0x400, URZ ;  /* 0x0000040006089890 */ /* 0x000fe2000fffe0ff */
[----:B------:R-:W-:Y:S01]  /*5690*/  SEL R29, R29, RZ, P0 ;  /* 0x000000ff1d1d7207 */ /* 0x000fe20000000000 */
[----:B------:R-:W-:Y:S01]  /*56a0*/  VOTEU.ALL UP1, P5 ;  /* 0x0000000000ff7886 */ /* 0x000fe20002820000 */
[----:B------:R-:W-:Y:S02]  /*56b0*/  LOP3.LUT R28, R28, R3, RZ, 0x3c, !PT ;  /* 0x000000031c1c7212 */ /* 0x000fe400078e3cff */
[----:B------:R-:W-:Y:S01]  /*56c0*/  IMAD.U32 R11, RZ, RZ, UR7 ;  /* 0x00000007ff0b7e24 */ /* 0x000fe2000f8e00ff */
[----:B------:R-:W-:Y:S04]  /*56d0*/  @!P5 R2UR UR16, R10 ;  /* 0x000000000a10d2ca */ /* 0x000fe800000e0000 */
[----:B------:R-:W-:Y:S11]  /*56e0*/  @!P5 R2UR UR17, R11 ;  /* 0x000000000b11d2ca */ /* 0x000ff600000e0000 */
[----:B------:R-:W-:Y:S02]  /*56f0*/  @!UPT UIADD3 URZ, UPT, UPT, URZ, URZ, URZ ;  /* 0x000000fffffff290 */ /* 0x000fe4000fffe0ff */
[----:B------:R3:W-:Y:S01]  /*5700*/  @!UP1 UTMALDG.3D [UR8], [UR16], desc[UR14] ;  /* 0x00000e08100095b4 */ /* 0x0007e20008011000 */
[----:B------:R3:W-:Y:S01]  /*5710*/  @!P5 SYNCS.ARRIVE.TRANS64.RED.A0TR RZ, [UR6+0x220], R25 ;  /* 0x00022019ffffd9a7 */ /* 0x0007e20008300406 */
[----:B------:R-:W-:Y:S01]  /*5720*/  UPLOP3.LUT UP1, UPT, UPT, UPT, UPT, 0x80, 0x8 ;  /* 0x000000000008789c */ /* 0x000fe20003f2f070 */
[----:B------:R-:W-:Y:S01]  /*5730*/  SYNCS.ARRIVE.TRANS64.RED.A1T0 RZ, [UR37], RZ ;  /* 0x000000ffffff79a7 */ /* 0x000fe20008100425 */
[----:B------:R-:W-:Y:S09]  /*5740*/  @P3 BRA `(.L_x_106) ;  /* 0xfffffff400b43947 */ /* 0x000ff2000383ffff */
[----:B------:R-:W-:Y:S07]  /*5750*/  MOV R0, UR6 ;  /* 0x0000000600007c02 */ /* 0x000fee0008000f00 */
.L_x_107:
[----:B-1----:R-:W-:-:S04]  /*5760*/  SHF.L.U32 R3, R30, 0x1f, RZ ;  /* 0x0000001f1e037819 */ /* 0x002fc800000006ff */
[----:B------:R1:W2:Y:S03]  /*5770*/  SYNCS.PHASECHK.TRANS64.TRYWAIT P0, [R0+URZ+0x228], R3 ;  /* 0x00022803000075a7 */ /* 0x0002a600080011ff */
[----:B--2---:R-:W-:Y:S05]  /*5780*/  @!P0 NANOSLEEP.SYNCS 0x989680 ;  /* 0x009896800000895d */ /* 0x004fea0003900000 */
[----:B------:R-:W2:Y:S02]  /*5790*/  @!P0 SYNCS.PHASECHK.TRANS64 P0, [R0+URZ+0x228], R3 ;  /* 0x00022803000085a7 */ /* 0x000ea400080010ff */
[----:B--23--:R-:W-:Y:S05]  /*57a0*/  @P0 EXIT ;  /* 0x000000000000094d */ /* 0x00cfea0003800000 */
[----:B------:R-:W-:Y:S05]  /*57b0*/  BRA `(.L_x_107) ;  /* 0xfffffffc00e87947 */ /* 0x000fea000383ffff */
.L_x_98:
[----:B------:R-:W-:-:S06]  /*57c0*/  UISETP.GE.AND UP1, UPT, UR8, 0x4, UPT ;  /* 0x000000040800788c */ /* 0x000fcc000bf26270 */
[----:B------:R-:W-:-:S13]  /*57d0*/  PLOP3.LUT P0, PT, PT, PT, UP1, 0x80, 0x8 ;  /* 0x000000000008781c */ /* 0x000fda0003f0f018 */
[----:B------:R-:W-:Y:S05]  /*57e0*/  @!P0 EXIT ;  /* 0x000000000000894d */ /* 0x000fea0003800000 */
[----:B------:R-:W-:Y:S01]  /*57f0*/  BAR.SYNC.DEFER_BLOCKING 0x6, 0xa0 ;  /* 0x0182800000007b1d */ /* 0x000fe20000010000 */
[C---:B------:R-:W-:Y:S02]  /*5800*/  IMAD.SHL.U32 R3, R166.reuse, 0x40, RZ ;  /* 0x00000040a6037824 */ /* 0x040fe400078e00ff */
[----:B------:R-:W-:Y:S02]  /*5810*/  HFMA2 R76, -RZ, RZ, 0, 0 ;  /* 0x00000000ff4c7431 */ /* 0x000fe400000001ff */
[C---:B------:R-:W-:Y:S01]  /*5820*/  IMAD.SHL.U32 R168, R166.reuse, 0x8, RZ ;  /* 0x00000008a6a87824 */ /* 0x040fe200078e00ff */
[----:B------:R-:W-:Y:S01]  /*5830*/  CS2R R174, SRZ ;  /* 0x0000000000ae7805 */ /* 0x000fe2000001ff00 */
[----:B------:R-:W-:Y:S01]  /*5840*/  IMAD.U32 R79, R166, 0x10000, RZ ;  /* 0x00010000a64f7824 */ /* 0x000fe200078e00ff */
[----:B------:R-:W-:Y:S01]  /*5850*/  UMOV UR43, 0x400 ;  /* 0x00000400002b7882 */ /* 0x000fe20000000000 */
[----:B------:R-:W-:Y:S01]  /*5860*/  LOP3.LUT R5, R3, 0x180, RZ, 0xc0, !PT ;  /* 0x0000018003057812 */ /* 0x000fe200078ec0ff */
[----:B------:R-:W-:Y:S01]  /*5870*/  ULEA UR43, UR37, UR43, 0x18 ;  /* 0x0000002b252b7291 */ /* 0x000fe2000f8ec0ff */
[----:B------:R-:W1:Y:S01]  /*5880*/  LDC R167, c[0x0][0x370] ;  /* 0x0000dc00ffa77b82 */ /* 0x000e620000000800 */
[----:B------:R-:W-:Y:S01]  /*5890*/  LOP3.LUT R79, R79, 0x600000, RZ, 0xc0, !PT ;  /* 0x006000004f4f7812 */ /* 0x000fe200078ec0ff */
[----:B------:R-:W-:Y:S01]  /*58a0*/  IMAD.MOV.U32 R181, RZ, RZ, RZ ;  /* 0x000000ffffb57224 */ /* 0x000fe200078e00ff */
[----:B------:R-:W-:Y:S01]  /*58b0*/  LOP3.LUT R168, R5, 0x30, R168, 0xf8, !PT ;  /* 0x0000003005a87812 */ /* 0x000fe200078ef8a8 */
[----:B------:R-:W-:Y:S01]  /*58c0*/  UIADD3 UR4, UPT, UPT, UR43, 0x2400, URZ ;  /* 0x000024002b047890 */ /* 0x000fe2000fffe0ff */
[----:B------:R-:W-:Y:S01]  /*58d0*/  IMAD.MOV.U32 R173, RZ, RZ, RZ ;  /* 0x000000ffffad7224 */ /* 0x000fe200078e00ff */
[----:B------:R-:W2:Y:S01]  /*58e0*/  LDCU.64 UR46, c[0x0][0x348] ;  /* 0x00006900ff2e77ac */ /* 0x000ea20008000a00 */
[----:B------:R-:W-:Y:S01]  /*58f0*/  LOP3.LUT R168, R168, 0x1e40, R3, 0xf8, !PT ;  /* 0x00001e40a8a87812 */ /* 0x000fe200078ef803 */
[----:B------:R-:W4:Y:S01]  /*5900*/  LDC R74, c[0x0][0xb0c] ;  /* 0x0002c300ff4a7b82 */ /* 0x000f220000000800 */
[----:B------:R-:W-:Y:S01]  /*5910*/  IMAD.SHL.U32 R3, R166, 0x10, RZ ;  /* 0x00000010a6037824 */ /* 0x000fe200078e00ff */
[----:B------:R-:W-:Y:S01]  /*5920*/  MOV R179, UR4 ;  /* 0x0000000400b37c02 */ /* 0x000fe20008000f00 */
[----:B------:R-:W1:Y:S03]  /*5930*/  LDCU.64 UR38, c[0x0][0x888] ;  /* 0x00011100ff2677ac */ /* 0x000e660008000a00 */
[C---:B------:R-:W-:Y:S01]  /*5940*/  LOP3.LUT R5, R3.reuse, 0x20, RZ, 0xc0, !PT ;  /* 0x0000002003057812 */ /* 0x040fe200078ec0ff */
[----:B------:R-:W3:Y:S01]  /*5950*/  LDS R0, [UR43+0x2f0] ;  /* 0x0002f02bff007984 */ /* 0x000ee20008000800 */
[----:B------:R-:W1:Y:S01]  /*5960*/  LDC R170, c[0x0][0xb20] ;  /* 0x0002c800ffaa7b82 */ /* 0x000e620000000800 */
[----:B------:R-:W-:Y:S01]  /*5970*/  LOP3.LUT R3, R3, 0x40, RZ, 0xc0, !PT ;  /* 0x0000004003037812 */ /* 0x000fe200078ec0ff */
[----:B------:R-:W-:-:S06]  /*5980*/  UIADD3 UR42, UPT, UPT, UR43, 0x400, URZ ;  /* 0x000004002b2a7890 */ /* 0x000fcc000fffe0ff */
[----:B------:R-:W1:Y:S08]  /*5990*/  LDC R73, c[0x0][0xb30] ;  /* 0x0002cc00ff497b82 */ /* 0x000e700000000800 */
[----:B------:R-:W1:Y:S08]  /*59a0*/  LDC.64 R152, c[0x0][0xb10] ;  /* 0x0002c400ff987b82 */ /* 0x000e700000000a00 */
[----:B------:R-:W1:Y:S08]  /*59b0*/  LDC.64 R70, c[0x0][0xb18] ;  /* 0x0002c600ff467b82 */ /* 0x000e700000000a00 */
[----:B------:R-:W1:Y:S01]  /*59c0*/  LDC.64 R148, c[0x0][0x888] ;  /* 0x00022200ff947b82 */ /* 0x000e620000000a00 */
[----:B---3--:R-:W-:-:S07]  /*59d0*/  IMAD.IADD R79, R0, 0x1, R79 ;  /* 0x00000001004f7824 */ /* 0x008fce00078e024f */
[----:B------:R-:W3:Y:S01]  /*59e0*/  LDC.64 R68, c[0x0][0xb28] ;  /* 0x0002ca00ff447b82 */ /* 0x000ee20000000a00 */
[----:B------:R-:W-:-:S05]  /*59f0*/  VIADD R0, R168, UR43 ;  /* 0x0000002ba8007c36 */ /* 0x000fca0008000000 */
[--C-:B------:R-:W-:Y:S02]  /*5a00*/  IADD3 R178, PT, PT, -R5, 0x400, R0.reuse ;  /* 0x0000040005b27810 */ /* 0x100fe40007ffe100 */
[----:B------:R-:W1:Y:S01]  /*5a10*/  LDC.64 R150, c[0x0][0x890] ;  /* 0x00022400ff967b82 */ /* 0x000e620000000a00 */
[----:B------:R-:W-:Y:S02]  /*5a20*/  IADD3 R177, PT, PT, -R3, 0x400, R0 ;  /* 0x0000040003b17810 */ /* 0x000fe40007ffe100 */
[----:B------:R-:W-:-:S05]  /*5a30*/  IMAD.IADD R176, R178, 0x1, -R3 ;  /* 0x00000001b2b07824 */ /* 0x000fca00078e0a03 */
[----:B------:R-:W1:Y:S08]  /*5a40*/  LDC.64 R146, c[0x0][0x8b0] ;  /* 0x00022c00ff927b82 */ /* 0x000e700000000a00 */
[----:B------:R-:W1:Y:S08]  /*5a50*/  LDC.64 R144, c[0x0][0x8a8] ;  /* 0x00022a00ff907b82 */ /* 0x000e700000000a00 */
[----:B--2-4-:R-:W1:Y:S02]  /*5a60*/  LDC R172, c[0x0][0x374] ;  /* 0x0000dd00ffac7b82 */ /* 0x014e640000000800 */
.L_x_125:
[C---:B------:R-:W-:Y:S02]  /*5a70*/  LEA R0, R181.reuse, UR43, 0x3 ;  /* 0x0000002bb5007c11 */ /* 0x040fe4000f8e18ff */
[----:B------:R-:W-:Y:S02]  /*5a80*/  SHF.L.U32 R3, R174, 0x1f, RZ ;  /* 0x0000001fae037819 */ /* 0x000fe400000006ff */
[----:B------:R-:W-:Y:S02]  /*5a90*/  LEA R16, R181, UR43, 0x4 ;  /* 0x0000002bb5107c11 */ /* 0x000fe4000f8e20ff */
[----:B--2---:R-:W2:Y:S02]  /*5aa0*/  SYNCS.PHASECHK.TRANS64.TRYWAIT P0, [R0+URZ+0x240], R3 ;  /* 0x00024003000075a7 */ /* 0x004ea400080011ff */
[----:B-12---:R-:W-:Y:S05]  /*5ab0*/  @!P0 BRA `(.L_x_108) ;  /* 0x0000003400308947 */ /* 0x006fea0003800000 */
.L_x_217:
[----:B------:R-:W4:Y:S01]  /*5ac0*/  LDC.64 R12, c[0x0][0xb10] ;  /* 0x0002c400ff0c7b82 */ /* 0x000f220000000a00 */
[----:B------:R-:W3:Y:S01]  /*5ad0*/  LDS.128 R16, [R16+0x2d0] ;  /* 0x0002d00010107984 */ /* 0x000ee20000000c00 */
[----:B-1----:R-:W-:Y:S01]  /*5ae0*/  ISETP.NE.AND P1, PT, R73, 0x1, PT ;  /* 0x000000014900780c */ /* 0x002fe20003f25270 */
[----:B--2---:R-:W-:Y:S01]  /*5af0*/  VIADD R0, R0, 0x250 ;  /* 0x0000025000007836 */ /* 0x004fe20000000000 */
[----:B------:R-:W-:Y:S04]  /*5b00*/  ISETP.GE.AND P0, PT, R72, 0x1, PT ;  /* 0x000000014800780c */ /* 0x000fe80003f06270 */
[----:B------:R-:W1:Y:S01]  /*5b10*/  LDC.64 R10, c[0x0][0xb18] ;  /* 0x0002c600ff0a7b82 */ /* 0x000e620000000a00 */
[----:B------:R-:W-:Y:S01]  /*5b20*/  PRMT R0, RZ, 0x654, R0 ;  /* 0x00000654ff007816 */ /* 0x000fe20000000000 */
[----:B------:R-:W-:Y:S01]  /*5b30*/  @!PT LDS RZ, [RZ] ;  /* 0x00000000fffff984 */ /* 0x000fe20000000800 */
[----:B------:R-:W-:Y:S01]  /*5b40*/  @!PT LDS RZ, [RZ] ;  /* 0x00000000fffff984 */ /* 0x000fe20000000800 */
[----:B------:R-:W-:Y:S01]  /*5b50*/  @!PT LDS RZ, [RZ] ;  /* 0x00000000fffff984 */ /* 0x000fe20000000800 */
[----:B------:R-:W-:Y:S01]  /*5b60*/  @!PT LDS RZ, [RZ] ;  /* 0x00000000fffff984 */ /* 0x000fe20000000800 */
[----:B------:R2:W-:Y:S06]  /*5b70*/  MEMBAR.ALL.CTA ;  /* 0x0000000000007992 */ /* 0x0005ec0000008000 */
[----:B--2---:R-:W2:Y:S01]  /*5b80*/  FENCE.VIEW.ASYNC.S ;  /* 0x00000000000073c6 */ /* 0x004ea20000000000 */
[----:B------:R-:W1:Y:S08]  /*5b90*/  @!P1 LDC R14, c[0x0][0xb20] ;  /* 0x0002c800ff0e9b82 */ /* 0x000e700000000800 */
[----:B------:R-:W1:Y:S01]  /*5ba0*/  @!P1 LDC R9, c[0x0][0xb0c] ;  /* 0x0002c300ff099b82 */ /* 0x000e620000000800 */
[----:B--2---:R2:W-:Y:S01]  /*5bb0*/  SYNCS.ARRIVE.TRANS64.RED.A1T0 RZ, [R0+URZ], RZ ;  /* 0x000000ff00ff79a7 */ /* 0x0045e200081004ff */
[----:B---3--:R-:W-:Y:S04]  /*5bc0*/  LOP3.LUT P4, RZ, R18, 0x1, RZ, 0xc0, !PT ;  /* 0x0000000112ff7812 */ /* 0x008fe8000788c0ff */
[----:B------:R-:W-:Y:S09]  /*5bd0*/  P2R R180, PR, RZ, 0x10 ;  /* 0x00000010ffb47803 */ /* 0x000ff20000000000 */
[----:B------:R-:W-:Y:S02]  /*5be0*/  @P4 MOV R77, R16 ;  /* 0x00000010004d4202 */ /* 0x000fe40000000f00 */
[----:B------:R-:W-:Y:S01]  /*5bf0*/  @P4 LOP3.LUT R75, R17, 0xffff, RZ, 0xc0, !PT ;  /* 0x0000ffff114b4812 */ /* 0x000fe200078ec0ff */
[----:B--2-4-:R-:W-:Y:S06]  /*5c00*/  @!P0 BRA `(.L_x_109) ;  /* 0x0000000000a48947 */ /* 0x014fec0003800000 */
[----:B------:R-:W-:Y:S01]  /*5c10*/  IMAD.HI.U32 R21, R172, R71, RZ ;  /* 0x00000047ac157227 */ /* 0x000fe200078e00ff */
[----:B------:R-:W-:Y:S02]  /*5c20*/  ISETP.NE.AND P0, PT, R70, 0x1, PT ;  /* 0x000000014600780c */ /* 0x000fe40003f05270 */
[----:B------:R-:W-:Y:S01]  /*5c30*/  ISETP.NE.AND P2, PT, R72, 0x1, PT ;  /* 0x000000014800780c */ /* 0x000fe20003f45270 */
[----:B------:R-:W-:Y:S01]  /*5c40*/  IMAD.HI.U32 R20, R167, R152, RZ ;  /* 0x00000098a7147227 */ /* 0x000fe200078e00ff */
[----:B------:R-:W-:Y:S02]  /*5c50*/  SHF.R.U32.HI R21, RZ, R170, R21 ;  /* 0x000000aaff157219 */ /* 0x000fe40000011615 */
[----:B------:R-:W-:Y:S01]  /*5c60*/  ISETP.NE.AND P3, PT, R74, 0x1, PT ;  /* 0x000000014a00780c */ /* 0x000fe20003f65270 */
[----:B------:R-:W-:Y:S01]  /*5c70*/  IMAD.HI.U32 R24, R77, R152, RZ ;  /* 0x000000984d187227 */ /* 0x000fe200078e00ff */
[----:B------:R-:W-:Y:S02]  /*5c80*/  SHF.R.U32.HI R20, RZ, R153, R20 ;  /* 0x00000099ff147219 */ /* 0x000fe40000011614 */
[----:B------:R-:W-:Y:S01]  /*5c90*/  SEL R3, R172, R21, !P0 ;  /* 0x00000015ac037207 */ /* 0x000fe20004000000 */
[----:B------:R-:W-:Y:S01]  /*5ca0*/  IMAD.HI.U32 R21, R75, R71, RZ ;  /* 0x000000474b157227 */ /* 0x000fe200078e00ff */
[----:B------:R-:W-:Y:S02]  /*5cb0*/  SEL R7, R167, R20, !P3 ;  /* 0x00000014a7077207 */ /* 0x000fe40005800000 */
[----:B------:R-:W-:Y:S01]  /*5cc0*/  SHF.R.U32.HI R24, RZ, R153, R24 ;  /* 0x00000099ff187219 */ /* 0x000fe20000011618 */
[-C--:B------:R-:W-:Y:S04]  /*5cd0*/  IMAD.HI.U32 R20, R3, R68.reuse, RZ ;  /* 0x0000004403147227 */ /* 0x080fe800078e00ff */
[----:B------:R-:W-:Y:S01]  /*5ce0*/  IMAD.HI.U32 R22, R7, R68, RZ ;  /* 0x0000004407167227 */ /* 0x000fe200078e00ff */
[-C--:B------:R-:W-:Y:S02]  /*5cf0*/  @P2 SHF.R.U32.HI R3, RZ, R69.reuse, R20 ;  /* 0x00000045ff032219 */ /* 0x080fe40000011614 */
[----:B------:R-:W-:Y:S02]  /*5d00*/  SHF.R.U32.HI R20, RZ, R170, R21 ;  /* 0x000000aaff147219 */ /* 0x000fe40000011615 */
[----:B------:R-:W-:Y:S01]  /*5d10*/  @P2 SHF.R.U32.HI R7, RZ, R69, R22 ;  /* 0x00000045ff072219 */ /* 0x000fe20000011616 */
[C---:B------:R-:W-:Y:S01]  /*5d20*/  IMAD R2, R72.reuse, R3, RZ ;  /* 0x0000000348027224 */ /* 0x040fe200078e02ff */
[----:B------:R-:W-:Y:S02]  /*5d30*/  SEL R5, R75, R20, !P0 ;  /* 0x000000144b057207 */ /* 0x000fe40004000000 */
[----:B------:R-:W-:Y:S01]  /*5d40*/  SEL R3, R77, R24, !P3 ;  /* 0x000000184d037207 */ /* 0x000fe20005800000 */
[----:B------:R-:W-:Y:S01]  /*5d50*/  IMAD R4, R72, R7, RZ ;  /* 0x0000000748047224 */ /* 0x000fe200078e02ff */
[C---:B------:R-:W-:Y:S01]  /*5d60*/  ISETP.GE.AND P0, PT, R5.reuse, R2, PT ;  /* 0x000000020500720c */ /* 0x040fe20003f06270 */
[----:B------:R-:W-:Y:S03]  /*5d70*/  IMAD.HI.U32 R6, R5, R68, RZ ;  /* 0x0000004405067227 */ /* 0x000fe600078e00ff */
[----:B------:R-:W-:Y:S01]  /*5d80*/  ISETP.GE.OR P0, PT, R3, R4, P0 ;  /* 0x000000040300720c */ /* 0x000fe20000706670 */
[----:B------:R-:W-:Y:S01]  /*5d90*/  IMAD.MOV R4, RZ, RZ, -R3 ;  /* 0x000000ffff047224 */ /* 0x000fe200078e0a03 */
[-C--:B------:R-:W-:Y:S03]  /*5da0*/  SHF.R.U32.HI R6, RZ, R69.reuse, R6 ;  /* 0x00000045ff067219 */ /* 0x080fe60000011606 */
[----:B------:R-:W-:Y:S01]  /*5db0*/  IMAD R77, R74, R4, R77 ;  /* 0x000000044a4d7224 */ /* 0x000fe200078e024d */
[----:B------:R-:W-:Y:S05]  /*5dc0*/  SEL R15, R5, R6, !P2 ;  /* 0x00000006050f7207 */ /* 0x000fea0005000000 */
[----:B------:R-:W-:Y:S02]  /*5dd0*/  IMAD.MOV R6, RZ, RZ, -R15 ;  /* 0x000000ffff067224 */ /* 0x000fe400078e0a0f */
[C---:B------:R-:W-:Y:S04]  /*5de0*/  @!P0 IMAD.HI.U32 R2, R3.reuse, R68, RZ ;  /* 0x0000004403028227 */ /* 0x040fe800078e00ff */
[----:B------:R-:W-:Y:S01]  /*5df0*/  IMAD R6, R72, R6, R5 ;  /* 0x0000000648067224 */ /* 0x000fe200078e0205 */
[----:B------:R-:W-:Y:S04]  /*5e00*/  @!P0 SHF.R.U32.HI R2, RZ, R69, R2 ;  /* 0x00000045ff028219 */ /* 0x000fe80000011602 */
[----:B------:R-:W-:Y:S02]  /*5e10*/  @!P0 SEL R0, R3, R2, !P2 ;  /* 0x0000000203008207 */ /* 0x000fe40005000000 */
[----:B------:R-:W-:Y:S02]  /*5e20*/  IADD3 R2, PT, PT, -R5, RZ, RZ ;  /* 0x000000ff05027210 */ /* 0x000fe40007ffe1ff */
[----:B------:R-:W-:Y:S01]  /*5e30*/  @!P0 IADD3 R8, PT, PT, R15, -R0, RZ ;  /* 0x800000000f088210 */ /* 0x000fe20007ffe0ff */
[----:B------:R-:W-:Y:S02]  /*5e40*/  @!P0 IMAD R0, R7, R6, R0 ;  /* 0x0000000607008224 */ /* 0x000fe400078e0200 */
[----:B------:R-:W-:Y:S02]  /*5e50*/  IMAD R75, R70, R2, R75 ;  /* 0x00000002464b7224 */ /* 0x000fe400078e024b */
[----:B------:R-:W-:Y:S02]  /*5e60*/  @!P0 IMAD R5, R8, R72, R3 ;  /* 0x0000004808058224 */ /* 0x000fe400078e0203 */
[----:B------:R-:W-:Y:S04]  /*5e70*/  @!P0 IMAD.MOV.U32 R3, RZ, RZ, R0 ;  /* 0x000000ffff038224 */ /* 0x000fe800078e0000 */
[----:B------:R-:W-:Y:S02]  /*5e80*/  IMAD R77, R3, R74, R77 ;  /* 0x0000004a034d7224 */ /* 0x000fe400078e024d */
[----:B------:R-:W-:Y:S07]  /*5e90*/  IMAD R75, R5, R70, R75 ;  /* 0x00000046054b7224 */ /* 0x000fee00078e024b */
.L_x_109:
[----:B------:R-:W-:Y:S01]  /*5ea0*/  @!P1 IMAD.HI.U32 R0, R77, R12, RZ ;  /* 0x0000000c4d009227 */ /* 0x000fe200078e00ff */
[----:B-1----:R-:W-:Y:S01]  /*5eb0*/  @!P1 ISETP.NE.AND P0, PT, R10, 0x1, PT ;  /* 0x000000010a00980c */ /* 0x002fe20003f05270 */
[----:B------:R-:W-:Y:S01]  /*5ec0*/  ULOP3.LUT UP0, URZ, UR42, 0x1b0, URZ, 0xc0, !UPT ;  /* 0x000001b02aff7892 */ /* 0x000fe2000f80c0ff */
[----:B------:R-:W-:Y:S01]  /*5ed0*/  @!P1 ISETP.NE.AND P2, PT, R9, 0x1, PT ;  /* 0x000000010900980c */ /* 0x000fe20003f45270 */
[----:B------:R-:W-:Y:S01]  /*5ee0*/  @!P1 IMAD.HI.U32 R3, R75, R11, RZ ;  /* 0x0000000b4b039227 */ /* 0x000fe200078e00ff */
[----:B------:R-:W-:Y:S02]  /*5ef0*/  @!P1 SHF.R.U32.HI R0, RZ, R13, R0 ;  /* 0x0000000dff009219 */ /* 0x000fe40000011600 */
[----:B------:R-:W-:Y:S01]  /*5f00*/  @P4 SHF.R.U32.HI R171, RZ, 0x10, R17 ;  /* 0x00000010ffab4819 */ /* 0x000fe20000011611 */
[----:B------:R-:W-:Y:S01]  /*5f10*/  VIADD R181, R181, 0x1 ;  /* 0x00000001b5b57836 */ /* 0x000fe20000000000 */
[----:B------:R-:W-:Y:S02]  /*5f20*/  @!P1 SHF.R.U32.HI R2, RZ, R14, R3 ;  /* 0x0000000eff029219 */ /* 0x000fe40000011603 */
[----:B------:R-:W-:Y:S02]  /*5f30*/  @!P1 SEL R3, R77, R0, !P2 ;  /* 0x000000004d039207 */ /* 0x000fe40005000000 */
[----:B------:R-:W-:Y:S05]  /*5f40*/  @!P1 SEL R2, R75, R2, !P0 ;  /* 0x000000024b029207 */ /* 0x000fea0004000000 */
[----:B------:R-:W-:Y:S02]  /*5f50*/  @!P1 IMAD.IADD R0, R2, 0x1, -R3 ;  /* 0x0000000102009824 */ /* 0x000fe400078e0a03 */
[----:B------:R-:W-:Y:S02]  /*5f60*/  @!P1 IMAD.IADD R2, R3, 0x1, -R2 ;  /* 0x0000000103029824 */ /* 0x000fe400078e0a02 */
[----:B------:R-:W-:Y:S02]  /*5f70*/  @!P1 IMAD R77, R0, R9, R77 ;  /* 0x00000009004d9224 */ /* 0x000fe400078e024d */
[----:B------:R-:W-:Y:S01]  /*5f80*/  @!P1 IMAD R75, R2, R10, R75 ;  /* 0x0000000a024b9224 */ /* 0x000fe200078e024b */
[----:B------:R-:W-:Y:S06]  /*5f90*/  BRA.U !UP0, `(.L_x_110) ;  /* 0x0000000108407547 */ /* 0x000fec000b800000 */
[----:B------:R-:W1:Y:S01]  /*5fa0*/  LDCU.64 UR8, c[0x4][0x80] ;  /* 0x01001000ff0877ac */ /* 0x000e620008000a00 */
[----:B------:R-:W-:Y:S01]  /*5fb0*/  MOV R3, 0x0 ;  /* 0x0000000000037802 */ /* 0x000fe20000000f00 */
[----:B------:R-:W-:Y:S02]  /*5fc0*/  HFMA2 R12, -RZ, RZ, 0, 5.9604644775390625e-08 ;  /* 0x00000001ff0c7431 */ /* 0x000fe400000001ff */
[----:B------:R-:W-:Y:S02]  /*5fd0*/  IMAD.MOV.U32 R8, RZ, RZ, 0x70 ;  /* 0x00000070ff087424 */ /* 0x000fe400078e00ff */
[----:B------:R-:W-:Y:S01]  /*5fe0*/  IMAD.MOV.U32 R13, RZ, RZ, RZ ;  /* 0x000000ffff0d7224 */ /* 0x000fe200078e00ff */
[----:B------:R-:W2:Y:S01]  /*5ff0*/  LDCU.64 UR6, c[0x4][0x88] ;  /* 0x01001100ff0677ac */ /* 0x000ea20008000a00 */
[----:B------:R-:W3:Y:S01]  /*6000*/  LDC.64 R2, c[0x4][R3] ;  /* 0x0100000003027b82 */ /* 0x000ee20000000a00 */
[----:B------:R-:W4:Y:S01]  /*6010*/  LDCU.64 UR4, c[0x4][0x8] ;  /* 0x01000100ff0477ac */ /* 0x000f220008000a00 */
[----:B-1----:R-:W-:Y:S01]  /*6020*/  MOV R5, UR9 ;  /* 0x0000000900057c02 */ /* 0x002fe20008000f00 */
[----:B------:R-:W-:Y:S01]  /*6030*/  IMAD.U32 R4, RZ, RZ, UR8 ;  /* 0x00000008ff047e24 */ /* 0x000fe2000f8e00ff */
[----:B--2---:R-:W-:Y:S01]  /*6040*/  MOV R7, UR7 ;  /* 0x0000000700077c02 */ /* 0x004fe20008000f00 */
[----:B------:R-:W-:Y:S01]  /*6050*/  IMAD.U32 R6, RZ, RZ, UR6 ;  /* 0x00000006ff067e24 */ /* 0x000fe2000f8e00ff */
[----:B----4-:R-:W-:Y:S01]  /*6060*/  MOV R11, UR5 ;  /* 0x00000005000b7c02 */ /* 0x010fe20008000f00 */
[----:B------:R-:W-:Y:S02]  /*6070*/  IMAD.U32 R10, RZ, RZ, UR4 ;  /* 0x00000004ff0a7e24 */ /* 0x000fe4000f8e00ff */
[----:B------:R-:W-:Y:S07]  /*6080*/  LEPC R20, `(.L_x_110) ;  /* 0x000000001014794e */ /* 0x000fee0000000000 */
[----:B---3-5:R-:W-:Y:S05]  /*6090*/  CALL.ABS.NOINC R2 ;  /* 0x0000000002007343 */ /* 0x028fea0003c00000 */
.L_x_110:
[----:B------:R-:W-:Y:S01]  /*60a0*/  LOP3.LUT P0, RZ, R179, 0x1b0, RZ, 0xc0, !PT ;  /* 0x000001b0b3ff7812 */ /* 0x000fe2000780c0ff */
[----:B------:R-:W-:Y:S11]  /*60b0*/  BSSY.RECONVERGENT B6, `(.L_x_111) ;  /* 0x0000013000067945 */ /* 0x000ff60003800200 */
[----:B------:R-:W-:Y:S01]  /*60c0*/  @!UPT UIADD3 URZ, UPT, UPT, URZ, URZ, URZ ;  /* 0x000000fffffff290 */ /* 0x000fe2000fffe0ff */
[----:B------:R-:W-:Y:S05]  /*60d0*/  @!P0 BRA `(.L_x_112) ;  /* 0x0000000000408947 */ /* 0x000fea0003800000 */
        /* <DEDUP_REMOVED lines=16> */
.L_x_112:
[----:B------:R-:W-:Y:S05]  /*61e0*/  BSYNC.RECONVERGENT B6 ;  /* 0x0000000000067941 */ /* 0x000fea0003800200 */
.L_x_111:
[----:B------:R-:W-:Y:S01]  /*61f0*/  ISETP.NE.U32.AND P3, PT, R150, RZ, PT ;  /* 0x000000ff9600720c */ /* 0x000fe20003f65070 */
[----:B------:R-:W-:Y:S01]  /*6200*/  UISETP.NE.AND UP1, UPT, UR44, URZ, UPT ;  /* 0x000000ff2c00728c */ /* 0x000fe2000bf25270 */
[----:B------:R-:W-:Y:S02]  /*6210*/  ISETP.NE.U32.AND P4, PT, R146, RZ, PT ;  /* 0x000000ff9200720c */ /* 0x000fe40003f85070 */
[----:B------:R-:W-:Y:S02]  /*6220*/  ISETP.NE.AND.EX P3, PT, R151, RZ, PT, P3 ;  /* 0x000000ff9700720c */ /* 0x000fe40003f65330 */
[----:B------:R-:W-:Y:S02]  /*6230*/  PLOP3.LUT P1, PT, PT, PT, PT, 0x8, 0x80 ;  /* 0x000000000080781c */ /* 0x000fe40003f2e170 */
[----:B------:R-:W-:Y:S02]  /*6240*/  PLOP3.LUT P0, PT, PT, PT, UP1, 0x80, 0x8 ;  /* 0x000000000008781c */ /* 0x000fe40003f0f018 */
[----:B------:R-:W-:Y:S02]  /*6250*/  ISETP.NE.AND.EX P4, PT, R147, RZ, PT, P4 ;  /* 0x000000ff9300720c */ /* 0x000fe40003f85340 */
[----:B------:R-:W1:Y:S09]  /*6260*/  @UP1 LDCU.64 UR4, c[0x0][0x888] ;  /* 0x00011100ff0417ac */ /* 0x000e720008000a00 */
[----:B------:R-:W-:Y:S01]  /*6270*/  @P0 PLOP3.LUT P1, PT, P3, PT, PT, 0x80, 0x8 ;  /* 0x000000000008081c */ /* 0x000fe20001f2f070 */
[----:B-1----:R-:W-:Y:S04]  /*6280*/  @UP1 UISETP.NE.U32.AND UP0, UPT, UR4, URZ, UPT ;  /* 0x000000ff0400128c */ /* 0x002fe8000bf05070 */
[----:B------:R-:W-:Y:S04]  /*6290*/  @UP1 UISETP.NE.AND.EX UP0, UPT, UR5, URZ, UPT, UP0 ;  /* 0x000000ff0500128c */ /* 0x000fe8000bf05300 */
[----:B------:R-:W-:Y:S01]  /*62a0*/  @UP1 USEL UR4, URZ, 0xffffffff, UP0 ;  /* 0xffffffffff041887 */ /* 0x000fe20008000000 */
[----:B------:R-:W-:Y:S11]  /*62b0*/  @!P3 BRA `(.L_x_113) ;  /* 0x00000000002cb947 */ /* 0x000ff60003800000 */
[----:B------:R-:W-:Y:S01]  /*62c0*/  ISETP.NE.U32.AND P2, PT, R148, RZ, PT ;  /* 0x000000ff9400720c */ /* 0x000fe20003f45070 */
[----:B------:R-:W-:Y:S03]  /*62d0*/  IMAD.MOV.U32 R164, RZ, RZ, 0x1 ;  /* 0x00000001ffa47424 */ /* 0x000fe600078e00ff */
[----:B------:R-:W-:Y:S11]  /*62e0*/  ISETP.NE.AND.EX P2, PT, R149, RZ, PT, P2 ;  /* 0x000000ff9500720c */ /* 0x000ff60003f45320 */
[----:B------:R-:W-:Y:S02]  /*62f0*/  @!UPT UIADD3 URZ, UPT, UPT, URZ, URZ, URZ ;  /* 0x000000fffffff290 */ /* 0x000fe4000fffe0ff */
[----:B------:R-:W1:Y:S01]  /*6300*/  @P2 LDC.64 R2, c[0x0][0x888] ;  /* 0x00022200ff022b82 */ /* 0x000e620000000a00 */
[----:B------:R-:W-:Y:S04]  /*6310*/  @P2 IMAD R0, R150, UR36, RZ ;  /* 0x0000002496002c24 */ /* 0x000fe8000f8e02ff */
[----:B-1----:R-:W-:Y:S04]  /*6320*/  @P2 IMAD.WIDE R2, R0, 0x4, R2 ;  /* 0x0000000400022825 */ /* 0x002fe800078e0202 */
[----:B------:R-:W-:Y:S01]  /*6330*/  HFMA2 R0, -RZ, RZ, 0, 5.9604644775390625e-08 ;  /* 0x00000001ff007431 */ /* 0x000fe200000001ff */
[----:B-----5:R1:W5:Y:S04]  /*6340*/  @P2 LDG.E R81, desc[UR40][R2.64] ;  /* 0x0000002802512981 */ /* 0x020368000c1e1900 */
[----:B------:R-:W-:Y:S01]  /*6350*/  @!P2 PRMT R164, R0, 0x7610, R164 ;  /* 0x0000761000a4a816 */ /* 0x000fe200000000a4 */
[----:B-1----:R-:W2:Y:S06]  /*6360*/  @!P2 LDC R81, c[0x0][0x880] ;  /* 0x00022000ff51ab82 */ /* 0x002eac0000000800 */
.L_x_113:
[----:B------:R-:W-:Y:S05]  /*6370*/  @!P4 BRA `(.L_x_114) ;  /* 0x000000000020c947 */ /* 0x000fea0003800000 */
[----:B------:R-:W-:Y:S04]  /*6380*/  ISETP.NE.U32.AND P2, PT, R144, RZ, PT ;  /* 0x000000ff9000720c */ /* 0x000fe80003f45070 */
[----:B------:R-:W-:Y:S11]  /*6390*/  ISETP.NE.AND.EX P2, PT, R145, RZ, PT, P2 ;  /* 0x000000ff9100720c */ /* 0x000ff60003f45320 */
[----:B------:R-:W-:Y:S02]  /*63a0*/  @!UPT UIADD3 URZ, UPT, UPT, URZ, URZ, URZ ;  /* 0x000000fffffff290 */ /* 0x000fe4000fffe0ff */
[----:B------:R-:W1:Y:S01]  /*63b0*/  @P2 LDC.64 R2, c[0x0][0x8a8] ;  /* 0x00022a00ff022b82 */ /* 0x000e620000000a00 */
[----:B------:R-:W-:Y:S04]  /*63c0*/  @P2 IMAD R0, R146, UR36, RZ ;  /* 0x0000002492002c24 */ /* 0x000fe8000f8e02ff */
[----:B-1----:R-:W-:Y:S05]  /*63d0*/  @P2 IMAD.WIDE R2, R0, 0x4, R2 ;  /* 0x0000000400022825 */ /* 0x002fea00078e0202 */
[----:B-----5:R1:W5:Y:S02]  /*63e0*/  @P2 LDG.E R78, desc[UR40][R2.64] ;  /* 0x00000028024e2981 */ /* 0x020364000c1e1900 */
[----:B-1----:R-:W3:Y:S02]  /*63f0*/  @!P2 LDC R78, c[0x0][0x8a0] ;  /* 0x00022800ff4eab82 */ /* 0x002ee40000000800 */
.L_x_114:
[----:B--2--5:R-:W-:Y:S01]  /*6400*/  @P0 FSETP.NEU.AND P4, PT, R81, RZ, PT ;  /* 0x000000ff5100020b */ /* 0x024fe20003f8d000 */
[----:B------:R-:W-:Y:S01]  /*6410*/  IMAD.U32 R0, RZ, RZ, UR4 ;  /* 0x00000004ff007e24 */ /* 0x000fe2000f8e00ff */
[----:B------:R-:W-:Y:S01]  /*6420*/  @P0 LOP3.LUT P2, RZ, R164, 0xff, RZ, 0xc0, !PT ;  /* 0x000000ffa4ff0812 */ /* 0x000fe2000784c0ff */
[----:B------:R-:W-:Y:S01]  /*6430*/  BSSY B1, `(.L_x_115) ;  /* 0x000003d000017945 */ /* 0x000fe20003800000 */
[----:B------:R-:W-:Y:S01]  /*6440*/  @P0 SEL R3, RZ, 0xffffffff, P4 ;  /* 0xffffffffff030807 */ /* 0x000fe20002000000 */
[C---:B------:R-:W-:Y:S01]  /*6450*/  IMAD R64, R76.reuse, 0x40, R79 ;  /* 0x000000404c407824 */ /* 0x040fe200078e024f */
[----:B------:R-:W-:Y:S02]  /*6460*/  LEA R156, R76, UR43, 0x3 ;  /* 0x0000002b4c9c7c11 */ /* 0x000fe4000f8e18ff */
[----:B------:R-:W-:Y:S02]  /*6470*/  CS2R R86, SRZ ;  /* 0x0000000000567805 */ /* 0x000fe4000001ff00 */
[----:B------:R-:W-:Y:S02]  /*6480*/  @P1 SEL R3, R0, R3, !P2 ;  /* 0x0000000300031207 */ /* 0x000fe40005000000 */
[----:B------:R-:W-:Y:S02]  /*6490*/  CS2R R84, SRZ ;  /* 0x0000000000547805 */ /* 0x000fe4000001ff00 */
[----:B------:R-:W-:Y:S02]  /*64a0*/  SHF.L.U32 R5, R175, 0x1f, RZ ;  /* 0x0000001faf057819 */ /* 0x000fe400000006ff */
[----:B------:R-:W-:Y:S02]  /*64b0*/  CS2R R90, SRZ ;  /* 0x00000000005a7805 */ /* 0x000fe4000001ff00 */
[----:B------:R-:W-:Y:S02]  /*64c0*/  @P0 LOP3.LUT R3, R3, 0x1, RZ, 0xc0, !PT ;  /* 0x0000000103030812 */ /* 0x000fe400078ec0ff */
[----:B------:R-:W-:Y:S02]  /*64d0*/  CS2R R88, SRZ ;  /* 0x0000000000587805 */ /* 0x000fe4000001ff00 */
[----:B------:R-:W-:Y:S02]  /*64e0*/  PLOP3.LUT P5, PT, PT, PT, PT, 0x8, 0x80 ;  /* 0x000000000080781c */ /* 0x000fe40003fae170 */
[----:B------:R-:W-:Y:S02]  /*64f0*/  CS2R R98, SRZ ;  /* 0x0000000000627805 */ /* 0x000fe4000001ff00 */
[----:B------:R-:W-:Y:S02]  /*6500*/  ISETP.NE.U32.OR P1, PT, R3, 0x1, !P0 ;  /* 0x000000010300780c */ /* 0x000fe40004725470 */
[----:B------:R-:W-:Y:S02]  /*6510*/  CS2R R96, SRZ ;  /* 0x0000000000607805 */ /* 0x000fe4000001ff00 */
[----:B------:R-:W-:Y:S02]  /*6520*/  CS2R R94, SRZ ;  /* 0x00000000005e7805 */ /* 0x000fe4000001ff00 */
[----:B------:R-:W-:Y:S07]  /*6530*/  CS2R R92, SRZ ;  /* 0x00000000005c7805 */ /* 0x000fee000001ff00 */
[----:B------:R-:W-:Y:S04]  /*6540*/  @P1 SHF.L.U32 R2, R173, 0x1f, RZ ;  /* 0x0000001fad021819 */ /* 0x000fe800000006ff */
[----:B------:R-:W1:Y:S01]  /*6550*/  @P1 SYNCS.PHASECHK.TRANS64.TRYWAIT P0, [UR43+0x220], R2 ;  /* 0x00022002ff0015a7 */ /* 0x000e62000800112b */
[----:B------:R2:W4:Y:S01]  /*6560*/  SYNCS.PHASECHK.TRANS64.TRYWAIT P4, [R156+URZ+0x260], R5 ;  /* 0x000260059c0075a7 */ /* 0x00052200080811ff */
[----:B-1----:R-:W-:Y:S01]  /*6570*/  @P1 PLOP3.LUT P5, PT, P0, PT, PT, 0x8, 0x80 ;  /* 0x000000000080181c */ /* 0x002fe200007ae170 */
[----:B------:R-:W-:Y:S01]  /*6580*/  @!UPT UIADD3 URZ, UPT, UPT, URZ, URZ, URZ ;  /* 0x000000fffffff290 */ /* 0x000fe2000fffe0ff */
[----:B--2-4-:R-:W-:Y:S11]  /*6590*/  @!P1 BRA `(.L_x_116) ;  /* 0x0000000000989947 */ /* 0x014ff60003800000 */
[----:B------:R-:W-:Y:S01]  /*65a0*/  ISETP.NE.U32.AND P0, PT, RZ, UR38, PT ;  /* 0x00000026ff007c0c */ /* 0x000fe2000bf05070 */
[----:B------:R-:W-:Y:S01]  /*65b0*/  BSSY B0, `(.L_x_117) ;  /* 0x0000016000007945 */ /* 0x000fe20003800000 */
[----:B------:R-:W-:Y:S02]  /*65c0*/  FSETP.NEU.AND P2, PT, R81, RZ, PT ;  /* 0x000000ff5100720b */ /* 0x000fe40003f4d000 */
[----:B------:R-:W-:Y:S02]  /*65d0*/  CS2R R94, SRZ ;  /* 0x00000000005e7805 */ /* 0x000fe4000001ff00 */
[----:B------:R-:W-:Y:S02]  /*65e0*/  ISETP.NE.AND.EX P0, PT, RZ, UR39, PT, P0 ;  /* 0x00000027ff007c0c */ /* 0x000fe4000bf05300 */
[----:B------:R-:W-:Y:S02]  /*65f0*/  CS2R R92, SRZ ;  /* 0x00000000005c7805 */ /* 0x000fe4000001ff00 */
[----:B------:R-:W-:Y:S02]  /*6600*/  LOP3.LUT P1, RZ, R164, 0xff, RZ, 0xc0, !PT ;  /* 0x000000ffa4ff7812 */ /* 0x000fe4000782c0ff */
[----:B------:R-:W-:Y:S02]  /*6610*/  CS2R R98, SRZ ;  /* 0x0000000000627805 */ /* 0x000fe4000001ff00 */
[----:B------:R-:W-:Y:S02]  /*6620*/  SEL R0, RZ, 0xffffffff, P2 ;  /* 0xffffffffff007807 */ /* 0x000fe40001000000 */
[----:B------:R-:W-:Y:S02]  /*6630*/  CS2R R96, SRZ ;  /* 0x0000000000607805 */ /* 0x000fe4000001ff00 */
[----:B------:R-:W-:Y:S02]  /*6640*/  SEL R3, RZ, 0xffffffff, P0 ;  /* 0xffffffffff037807 */ /* 0x000fe40000000000 */
[----:B------:R-:W-:Y:S02]  /*6650*/  CS2R R90, SRZ ;  /* 0x00000000005a7805 */ /* 0x000fe4000001ff00 */
[----:B------:R-:W-:Y:S02]  /*6660*/  CS2R R88, SRZ ;  /* 0x0000000000587805 */ /* 0x000fe4000001ff00 */
[----:B------:R-:W-:Y:S02]  /*6670*/  CS2R R86, SRZ ;  /* 0x0000000000567805 */ /* 0x000fe4000001ff00 */
[----:B------:R-:W-:Y:S02]  /*6680*/  @P3 SEL R0, R3, R0, !P1 ;  /* 0x0000000003003207 */ /* 0x000fe40004800000 */
[----:B------:R-:W-:Y:S02]  /*6690*/  CS2R R84, SRZ ;  /* 0x0000000000547805 */ /* 0x000fe4000001ff00 */
[----:B------:R-:W-:Y:S04]  /*66a0*/  LOP3.LUT R0, R0, 0x1, RZ, 0xc0, !PT ;  /* 0x0000000100007812 */ /* 0x000fe800078ec0ff */
[----:B------:R-:W-:Y:S01]  /*66b0*/  ISETP.NE.U32.AND P0, PT, R0, 0x1, PT ;  /* 0x000000010000780c */ /* 0x000fe20003f05070 */
[----:B------:R-:W-:Y:S01]  /*66c0*/  @!UPT UIADD3 URZ, UPT, UPT, URZ, URZ, URZ ;  /* 0x000000fffffff290 */ /* 0x000fe2000fffe0ff */
[----:B------:R-:W-:Y:S11]  /*66d0*/  @!P5 BRA `(.L_x_118) ;  /* 0x00000000000cd947 */ /* 0x000ff60003800000 */
[----:B------:R-:W-:Y:S04]  /*66e0*/  SHF.L.U32 R3, R173, 0x1f, RZ ;  /* 0x0000001fad037819 */ /* 0x000fe800000006ff */
[----:B------:R-:W1:Y:S02]  /*66f0*/  SYNCS.PHASECHK.TRANS64.TRYWAIT P1, [UR43+0x220], R3 ;  /* 0x00022003ff0075a7 */ /* 0x000e64000802112b */
[----:B-1----:R-:W-:Y:S05]  /*6700*/  @!P1 BRA `(.L_x_119) ;  /* 0x0000002800309947 */ /* 0x002fea0003800000 */
.L_x_118:
[----:B------:R-:W-:Y:S05]  /*6710*/  BSYNC B0 ;  /* 0x0000000000007941 */ /* 0x000fea0003800000 */
.L_x_117:
[----:B------:R2:W4:Y:S01]  /*6720*/  @P0 LDS.128 R92, [R168+UR43+0x400] ;  /* 0x0004002ba85c0984 */ /* 0x0005220008000c00 */
[----:B------:R-:W-:Y:S01]  /*6730*/  UIADD3 UR4, UPT, UPT, UR43, 0x228, URZ ;  /* 0x000002282b047890 */ /* 0x000fe2000fffe0ff */
[----:B------:R-:W-:Y:S02]  /*6740*/  LOP3.LUT R173, R173, 0x1, RZ, 0x3c, !PT ;  /* 0x00000001adad7812 */ /* 0x000fe400078e3cff */
[----:B------:R2:W1:Y:S01]  /*6750*/  @P0 LDS.128 R96, [R178+0x10] ;  /* 0x00001000b2600984 */ /* 0x0004620000000c00 */
[----:B------:R-:W-:Y:S03]  /*6760*/  UPRMT UR4, UR37, 0x654, UR4 ;  /* 0x0000065425047896 */ /* 0x000fe60008000004 */
[----:B------:R2:W1:Y:S04]  /*6770*/  @P0 LDS.128 R88, [R177+0x20] ;  /* 0x00002000b1580984 */ /* 0x0004680000000c00 */
[----:B------:R2:W1:Y:S01]  /*6780*/  @P0 LDS.128 R84, [R176+0x30] ;  /* 0x00003000b0540984 */ /* 0x0004620000000c00 */
[----:B------:R-:W-:Y:S01]  /*6790*/  @!PT LDS RZ, [RZ] ;  /* 0x00000000fffff984 */ /* 0x000fe20000000800 */
[----:B------:R-:W-:Y:S01]  /*67a0*/  @!PT LDS RZ, [RZ] ;  /* 0x00000000fffff984 */ /* 0x000fe20000000800 */
[----:B------:R-:W-:Y:S01]  /*67b0*/  @!PT LDS RZ, [RZ] ;  /* 0x00000000fffff984 */ /* 0x000fe20000000800 */
[----:B------:R-:W-:Y:S01]  /*67c0*/  @!PT LDS RZ, [RZ] ;  /* 0x00000000fffff984 */ /* 0x000fe20000000800 */
[----:B------:R5:W-:Y:S06]  /*67d0*/  MEMBAR.ALL.CTA ;  /* 0x0000000000007992 */ /* 0x000bec0000008000 */
[----:B-----5:R-:W5:Y:S02]  /*67e0*/  FENCE.VIEW.ASYNC.S ;  /* 0x00000000000073c6 */ /* 0x020f640000000000 */
[----:B-----5:R-:W-:Y:S01]  /*67f0*/  SYNCS.ARRIVE.TRANS64.RED.A1T0 RZ, [UR4], RZ ;  /* 0x000000ffffff79a7 */ /* 0x020fe20008100404 */
.L_x_116:
[----:B------:R-:W-:Y:S05]  /*6800*/  BSYNC B1 ;  /* 0x0000000000017941 */ /* 0x000fea0003800000 */
.L_x_115:
[----:B-1----:R-:W-:Y:S04]  /*6810*/  SHF.R.U32.HI R0, RZ, 0x15, R64 ;  /* 0x00000015ff007819 */ /* 0x002fe80000011640 */
[----:B------:R-:W-:Y:S01]  /*6820*/  LOP3.LUT P0, RZ, R0, 0x3, R169, 0x48, !PT ;  /* 0x0000000300ff7812 */ /* 0x000fe200078048a9 */
[----:B------:R-:W-:Y:S01]  /*6830*/  @!UPT UIADD3 URZ, UPT, UPT, URZ, URZ, URZ ;  /* 0x000000fffffff290 */ /* 0x000fe2000fffe0ff */
[----:B------:R-:W-:Y:S11]  /*6840*/  @P4 BRA `(.L_x_120) ;  /* 0x0000000000084947 */ /* 0x000ff60003800000 */
[----:B------:R-:W1:Y:S02]  /*6850*/  SYNCS.PHASECHK.TRANS64.TRYWAIT P1, [R156+URZ+0x260], R5 ;  /* 0x000260059c0075a7 */ /* 0x000e6400080211ff */
[----:B-1----:R-:W-:Y:S05]  /*6860*/  @!P1 BRA `(.L_x_121) ;  /* 0x0000002400f09947 */ /* 0x002fea0003800000 */
.L_x_120:
[----:B------:R-:W-:Y:S05]  /*6870*/  @!P0 BRA `(.L_x_122) ;  /* 0x0000000000408947 */ /* 0x000fea0003800000 */
[----:B------:R-:W1:Y:S01]  /*6880*/  LDCU.64 UR8, c[0x4][0x70] ;  /* 0x01000e00ff0877ac */ /* 0x000e620008000a00 */
[----:B------:R-:W-:Y:S01]  /*6890*/  MOV R3, 0x0 ;  /* 0x0000000000037802 */ /* 0x000fe20000000f00 */
[----:B------:R-:W-:Y:S02]  /*68a0*/  HFMA2 R12, -RZ, RZ, 0, 5.9604644775390625e-08 ;  /* 0x00000001ff0c7431 */ /* 0x000fe400000001ff */
[----:B------:R-:W-:Y:S02]  /*68b0*/  IMAD.MOV.U32 R8, RZ, RZ, 0x192 ;  /* 0x00000192ff087424 */ /* 0x000fe400078e00ff */
[----:B------:R-:W-:Y:S01]  /*68c0*/  IMAD.MOV.U32 R13, RZ, RZ, RZ ;  /* 0x000000ffff0d7224 */ /* 0x000fe200078e00ff */
[----:B------:R-:W5:Y:S01]  /*68d0*/  LDCU.64 UR6, c[0x4][0x78] ;  /* 0x01000f00ff0677ac */ /* 0x000f620008000a00 */
[----:B------:R-:W2:Y:S01]  /*68e0*/  LDC.64 R2, c[0x4][R3] ;  /* 0x0100000003027b82 */ /* 0x000ea20000000a00 */
[----:B------:R-:W3:Y:S01]  /*68f0*/  LDCU.64 UR4, c[0x4][0x10] ;  /* 0x01000200ff0477ac */ /* 0x000ee20008000a00 */
[----:B-1----:R-:W-:Y:S01]  /*6900*/  MOV R5, UR9 ;  /* 0x0000000900057c02 */ /* 0x002fe20008000f00 */
[----:B------:R-:W-:Y:S01]  /*6910*/  IMAD.U32 R4, RZ, RZ, UR8 ;  /* 0x00000008ff047e24 */ /* 0x000fe2000f8e00ff */
[----:B-----5:R-:W-:Y:S01]  /*6920*/  MOV R7, UR7 ;  /* 0x0000000700077c02 */ /* 0x020fe20008000f00 */
[----:B------:R-:W-:Y:S01]  /*6930*/  IMAD.U32 R6, RZ, RZ, UR6 ;  /* 0x00000006ff067e24 */ /* 0x000fe2000f8e00ff */
[----:B---3--:R-:W-:Y:S01]  /*6940*/  MOV R11, UR5 ;  /* 0x00000005000b7c02 */ /* 0x008fe20008000f00 */
[----:B------:R-:W-:Y:S02]  /*6950*/  IMAD.U32 R10, RZ, RZ, UR4 ;  /* 0x00000004ff0a7e24 */ /* 0x000fe4000f8e00ff */
[----:B------:R-:W-:Y:S07]  /*6960*/  LEPC R20, `(.L_x_122) ;  /* 0x000000001014794e */ /* 0x000fee0000000000 */
[----:B--2-4-:R-:W-:Y:S05]  /*6970*/  CALL.ABS.NOINC R2 ;  /* 0x0000000002007343 */ /* 0x014fea0003c00000 */
.L_x_122:
[----:B------:R-:W-:Y:S01]  /*6980*/  LOP3.LUT P0, RZ, R166, 0x60, RZ, 0xc0, !PT ;  /* 0x00000060a6ff7812 */ /* 0x000fe2000780c0ff */
[----:B------:R-:W-:Y:S05]  /*6990*/  WARPSYNC.ALL ;  /* 0x0000000000007948 */ /* 0x000fea0003800000 */
[----:B------:R-:W-:Y:S01]  /*69a0*/  R2UR UR4, R64 ;  /* 0x00000000400472ca */ /* 0x000fe200000e0000 */
[----:B------:R-:W-:Y:S01]  /*69b0*/  BSSY.RECONVERGENT B0, `(.L_x_123) ;  /* 0x0000121000007945 */ /* 0x000fe20003800200 */
[-C--:B----4-:R-:W-:Y:S02]  /*69c0*/  F2FP.F16.E4M3.UNPACK_B R82, R92.reuse ;  /* 0x0000005cff52723e */ /* 0x090fe400020006ff */
[----:B------:R-:W-:Y:S02]  /*69d0*/  F2FP.F16.E4M3.UNPACK_B R109, R92.H1 ;  /* 0x0000005cff6d723e */ /* 0x000fe400030006ff */
[-C--:B------:R-:W-:Y:S01]  /*69e0*/  F2FP.F16.E4M3.UNPACK_B R107, R93.reuse ;  /* 0x0000005dff6b723e */ /* 0x080fe200020006ff */
[--C-:B------:R-:W-:Y:S01]  /*69f0*/  HADD2.F32 R80, -RZ, R82.reuse.H0_H0 ;  /* 0x20000052ff507230 */ /* 0x100fe20000004100 */
[----:B------:R-:W-:Y:S01]  /*6a00*/  F2FP.F16.E4M3.UNPACK_B R105, R93.H1 ;  /* 0x0000005dff69723e */ /* 0x000fe200030006ff */
[----:B------:R-:W-:Y:S01]  /*6a10*/  HADD2.F32 R82, -RZ, R82.H1_H1 ;  /* 0x30000052ff527230 */ /* 0x000fe20000004100 */
[-C--:B------:R-:W-:Y:S01]  /*6a20*/  F2FP.F16.E4M3.UNPACK_B R130, R84.reuse ;  /* 0x00000054ff82723e */ /* 0x080fe200020006ff */
[--C-:B------:R-:W-:Y:S01]  /*6a30*/  HADD2.F32 R83, -RZ, R109.reuse.H0_H0 ;  /* 0x2000006dff537230 */ /* 0x100fe20000004100 */
[----:B------:R-:W-:Y:S01]  /*6a40*/  F2FP.F16.E4M3.UNPACK_B R132, R84.H1 ;  /* 0x00000054ff84723e */ /* 0x000fe200030006ff */
[----:B------:R-:W3:Y:S01]  /*6a50*/  LDTM.x64 R4, tmem[UR4] ;  /* 0x00000004000479ee */ /* 0x000ee20008340000 */
[----:B------:R-:W-:Y:S01]  /*6a60*/  NOP ;  /* 0x0000000000007918 */ /* 0x000fe20000000000 */
[----:B------:R-:W-:Y:S01]  /*6a70*/  R2UR UR5, R156 ;  /* 0x000000009c0572ca */ /* 0x000fe200000e0000 */
[--C-:B------:R-:W-:Y:S01]  /*6a80*/  HADD2.F32 R129, -RZ, R130.reuse.H0_H0 ;  /* 0x20000082ff817230 */ /* 0x100fe20000004100 */
[----:B------:R-:W-:Y:S01]  /*6a90*/  F2FP.F16.E4M3.UNPACK_B R93, R94 ;  /* 0x0000005eff5d723e */ /* 0x000fe200020006ff */
[----:B------:R-:W-:Y:S01]  /*6aa0*/  HADD2.F32 R130, -RZ, R130.H1_H1 ;  /* 0x30000082ff827230 */ /* 0x000fe20000004100 */
[-C--:B------:R-:W-:Y:S01]  /*6ab0*/  F2FP.F16.E4M3.UNPACK_B R134, R85.reuse ;  /* 0x00000055ff86723e */ /* 0x080fe200020006ff */
[----:B------:R-:W-:Y:S01]  /*6ac0*/  HADD2.F32 R84, -RZ, R109.H1_H1 ;  /* 0x3000006dff547230 */ /* 0x000fe20000004100 */
[----:B------:R-:W-:Y:S01]  /*6ad0*/  F2FP.F16.E4M3.UNPACK_B R136, R85.H1 ;  /* 0x00000055ff88723e */ /* 0x000fe200030006ff */
[--C-:B------:R-:W-:Y:S01]  /*6ae0*/  HADD2.F32 R85, -RZ, R107.reuse.H0_H0 ;  /* 0x2000006bff557230 */ /* 0x100fe20000004100 */
[-C--:B------:R-:W-:Y:S01]  /*6af0*/  F2FP.F16.E4M3.UNPACK_B R138, R86.reuse ;  /* 0x00000056ff8a723e */ /* 0x080fe200020006ff */
[--C-:B------:R-:W-:Y:S01]  /*6b00*/  HADD2.F32 R133, -RZ, R134.reuse.H0_H0 ;  /* 0x20000086ff857230 */ /* 0x100fe20000004100 */
[----:B------:R-:W-:Y:S01]  /*6b10*/  F2FP.F16.E4M3.UNPACK_B R140, R86.H1 ;  /* 0x00000056ff8c723e */ /* 0x000fe200030006ff */
[----:B------:R-:W-:Y:S01]  /*6b20*/  HADD2.F32 R86, -RZ, R107.H1_H1 ;  /* 0x3000006bff567230 */ /* 0x000fe20000004100 */
[----:B------:R-:W-:Y:S01]  /*6b30*/  F2FP.F16.E4M3.UNPACK_B R142, R87 ;  /* 0x00000057ff8e723e */ /* 0x000fe200020006ff */
[----:B------:R-:W-:Y:S01]  /*6b40*/  UIADD3 UR5, UPT, UPT, UR5, 0x280, URZ ;  /* 0x0000028005057890 */ /* 0x000fe2000fffe0ff */
[----:B------:R-:W-:Y:S01]  /*6b50*/  HADD2.F32 R134, -RZ, R134.H1_H1 ;  /* 0x30000086ff867230 */ /* 0x000fe20000004100 */
[----:B------:R-:W-:Y:S01]  /*6b60*/  F2FP.F16.E4M3.UNPACK_B R114, R88 ;  /* 0x00000058ff72723e */ /* 0x000fe200020006ff */
[--C-:B------:R-:W-:Y:S01]  /*6b70*/  HADD2.F32 R137, -RZ, R138.reuse.H0_H0 ;  /* 0x2000008aff897230 */ /* 0x100fe20000004100 */
[----:B------:R-:W-:Y:S01]  /*6b80*/  UPRMT UR5, UR37, 0x654, UR5 ;  /* 0x0000065425057896 */ /* 0x000fe20008000005 */
[----:B------:R-:W-:Y:S01]  /*6b90*/  HADD2.F32 R138, -RZ, R138.H1_H1 ;  /* 0x3000008aff8a7230 */ /* 0x000fe20000004100 */
[-C--:B------:R-:W-:Y:S01]  /*6ba0*/  F2FP.F16.E4M3.UNPACK_B R118, R89.reuse ;  /* 0x00000059ff76723e */ /* 0x080fe200020006ff */
[--C-:B------:R-:W-:Y:S01]  /*6bb0*/  HADD2.F32 R113, -RZ, R114.reuse.H0_H0 ;  /* 0x20000072ff717230 */ /* 0x100fe20000004100 */
[----:B------:R-:W-:Y:S01]  /*6bc0*/  F2FP.F16.E4M3.UNPACK_B R120, R89.H1 ;  /* 0x00000059ff78723e */ /* 0x000fe200030006ff */
[C---:B---3--:R-:W-:Y:S01]  /*6bd0*/  FMUL R4, R78.reuse, R4 ;  /* 0x000000044e047220 */ /* 0x048fe20000400000 */
[C---:B------:R-:W-:Y:S01]  /*6be0*/  FMUL R5, R78.reuse, R5 ;  /* 0x000000054e057220 */ /* 0x040fe20000400000 */
[C---:B------:R-:W-:Y:S01]  /*6bf0*/  FMUL R8, R78.reuse, R8 ;  /* 0x000000084e087220 */ /* 0x040fe20000400000 */
[C---:B------:R-:W-:Y:S01]  /*6c00*/  FMUL R9, R78.reuse, R9 ;  /* 0x000000094e097220 */ /* 0x040fe20000400000 */
[----:B------:R-:W-:Y:S01]  /*6c10*/  SYNCS.ARRIVE.TRANS64.RED.A1T0 RZ, [UR5], RZ ;  /* 0x000000ffffff79a7 */ /* 0x000fe20008100405 */
[C---:B------:R-:W-:Y:S01]  /*6c20*/  FFMA R4, R81.reuse, R80, R4 ;  /* 0x0000005051047223 */ /* 0x040fe20000000004 */
[C---:B------:R-:W-:Y:S01]  /*6c30*/  FFMA R5, R81.reuse, R82, R5 ;  /* 0x0000005251057223 */ /* 0x040fe20000000005 */
[----:B------:R-:W-:Y:S02]  /*6c40*/  HADD2.F32 R89, -RZ, R93.H0_H0 ;  /* 0x2000005dff597230 */ /* 0x000fe40000004100 */
[C---:B------:R-:W-:Y:S01]  /*6c50*/  FMUL R12, R78.reuse, R12 ;  /* 0x0000000c4e0c7220 */ /* 0x040fe20000400000 */
        /* <DEDUP_REMOVED lines=11> */
[----:B------:R-:W-:Y:S02]  /*6d10*/  HADD2.F32 R114, -RZ, R114.H1_H1 ;  /* 0x30000072ff727230 */ /* 0x000fe40000004100 */
[C---:B------:R-:W-:Y:S01]  /*6d20*/  FMUL R32, R78.reuse, R36 ;  /* 0x000000244e207220 */ /* 0x040fe20000400000 */
[C---:B------:R-:W-:Y:S01]  /*6d30*/  FMUL R33, R78.reuse, R37 ;  /* 0x000000254e217220 */ /* 0x040fe20000400000 */
[--C-:B------:R-:W-:Y:S02]  /*6d40*/  HADD2.F32 R117, -RZ, R118.reuse.H0_H0 ;  /* 0x20000076ff757230 */ /* 0x100fe40000004100 */
[C---:B------:R-:W-:Y:S01]  /*6d50*/  FMUL R36, R78.reuse, R40 ;  /* 0x000000284e247220 */ /* 0x040fe20000400000 */
[----:B------:R-:W-:Y:S02]  /*6d60*/  HADD2.F32 R118, -RZ, R118.H1_H1 ;  /* 0x30000076ff767230 */ /* 0x000fe40000004100 */
        /* <DEDUP_REMOVED lines=8> */
[----:B------:R-:W-:Y:S01]  /*6df0*/  F2FP.F16.E4M3.UNPACK_B R92, R94.H1 ;  /* 0x0000005eff5c723e */ /* 0x000fe200030006ff */
[C---:B------:R-:W-:Y:S01]  /*6e00*/  FMUL R53, R78.reuse, R57 ;  /* 0x000000394e357220 */ /* 0x040fe20000400000 */
[C---:B------:R-:W-:Y:S01]  /*6e10*/  FMUL R56, R78.reuse, R60 ;  /* 0x0000003c4e387220 */ /* 0x040fe20000400000 */
[----:B------:R-:W-:Y:S01]  /*6e20*/  F2FP.F16.E4M3.UNPACK_B R141, R87.H1 ;  /* 0x00000057ff8d723e */ /* 0x000fe200030006ff */
[C---:B------:R-:W-:Y:S01]  /*6e30*/  FMUL R57, R78.reuse, R61 ;  /* 0x0000003d4e397220 */ /* 0x040fe20000400000 */
[----:B------:R-:W-:Y:S02]  /*6e40*/  HADD2.F32 R80, -RZ, R142.H1_H1 ;  /* 0x3000008eff507230 */ /* 0x000fe40000004100 */
[C---:B------:R-:W-:Y:S01]  /*6e50*/  FMUL R60, R78.reuse, R64 ;  /* 0x000000404e3c7220 */ /* 0x040fe20000400000 */
[----:B------:R-:W-:Y:S01]  /*6e60*/  F2FP.F16.E4M3.UNPACK_B R116, R88.H1 ;  /* 0x00000058ff74723e */ /* 0x000fe200030006ff */
[C---:B------:R-:W-:Y:S01]  /*6e70*/  FMUL R61, R78.reuse, R65 ;  /* 0x000000414e3d7220 */ /* 0x040fe20000400000 */
[C---:B------:R-:W-:Y:S01]  /*6e80*/  FMUL R6, R78.reuse, R6 ;  /* 0x000000064e067220 */ /* 0x040fe20000400000 */
[----:B------:R-:W-:Y:S01]  /*6e90*/  F2FP.F16.E4M3.UNPACK_B R94, R95 ;  /* 0x0000005fff5e723e */ /* 0x000fe200020006ff */
[C---:B------:R-:W-:Y:S01]  /*6ea0*/  FMUL R7, R78.reuse, R7 ;  /* 0x000000074e077220 */ /* 0x040fe20000400000 */
[--C-:B------:R-:W-:Y:S02]  /*6eb0*/  HADD2.F32 R87, -RZ, R105.reuse.H0_H0 ;  /* 0x20000069ff577230 */ /* 0x100fe40000004100 */
[C---:B------:R-:W-:Y:S01]  /*6ec0*/  FFMA R6, R81.reuse, R83, R6 ;  /* 0x0000005351067223 */ /* 0x040fe20000000006 */
[----:B------:R-:W-:Y:S01]  /*6ed0*/  F2FP.F16.E4M3.UNPACK_B R122, R90 ;  /* 0x0000005aff7a723e */ /* 0x000fe200020006ff */
[C---:B------:R-:W-:Y:S01]  /*6ee0*/  FFMA R7, R81.reuse, R84, R7 ;  /* 0x0000005451077223 */ /* 0x040fe20000000007 */
[C---:B------:R-:W-:Y:S01]  /*6ef0*/  FFMA R8, R81.reuse, R85, R8 ;  /* 0x0000005551087223 */ /* 0x040fe20000000008 */
[----:B------:R-:W-:Y:S01]  /*6f00*/  F2FP.F16.E4M3.UNPACK_B R124, R90.H1 ;  /* 0x0000005aff7c723e */ /* 0x000fe200030006ff */
[----:B------:R-:W-:Y:S02]  /*6f10*/  HADD2.F32 R88, -RZ, R105.H1_H1 ;  /* 0x30000069ff587230 */ /* 0x000fe40000004100 */
[----:B------:R-:W-:Y:S01]  /*6f20*/  FFMA R9, R81, R86, R9 ;  /* 0x0000005651097223 */ /* 0x000fe20000000009 */
[----:B------:R-:W-:Y:S01]  /*6f30*/  F2FP.SATFINITE.E4M3.F32.PACK_AB_MERGE_C R156, R7, R6, RZ ;  /* 0x00000006079c723e */ /* 0x000fe200048070ff */
[----:B------:R-:W-:Y:S02]  /*6f40*/  HADD2.F32 R90, -RZ, R93.H1_H1 ;  /* 0x3000005dff5a7230 */ /* 0x000fe40000004100 */
[C---:B------:R-:W-:Y:S01]  /*6f50*/  FMUL R10, R78.reuse, R10 ;  /* 0x0000000a4e0a7220 */ /* 0x040fe20000400000 */
[--C-:B------:R-:W-:Y:S01]  /*6f60*/  HADD2.F32 R93, -RZ, R94.reuse.H0_H0 ;  /* 0x2000005eff5d7230 */ /* 0x100fe20000004100 */
[----:B------:R-:W-:Y:S01]  /*6f70*/  F2FP.SATFINITE.E4M3.F32.PACK_AB_MERGE_C R156, R5, R4, R156 ;  /* 0x00000004059c723e */ /* 0x000fe2000480709c */
[----:B------:R-:W-:Y:S02]  /*6f80*/  HADD2.F32 R94, -RZ, R94.H1_H1 ;  /* 0x3000005eff5e7230 */ /* 0x000fe40000004100 */
[C---:B------:R-:W-:Y:S01]  /*6f90*/  FFMA R10, R81.reuse, R87, R10 ;  /* 0x00000057510a7223 */ /* 0x040fe2000000000a */
[--C-:B------:R-:W-:Y:S02]  /*6fa0*/  HADD2.F32 R121, -RZ, R122.reuse.H0_H0 ;  /* 0x2000007aff797230 */ /* 0x100fe40000004100 */
[C---:B------:R-:W-:Y:S01]  /*6fb0*/  FMUL R11, R78.reuse, R11 ;  /* 0x0000000b4e0b7220 */ /* 0x040fe20000400000 */
[----:B------:R-:W-:Y:S01]  /*6fc0*/  F2FP.F16.E4M3.UNPACK_B R126, R91 ;  /* 0x0000005bff7e723e */ /* 0x000fe200020006ff */
[----:B------:R-:W-:Y:S01]  /*6fd0*/  HADD2.F32 R122, -RZ, R122.H1_H1 ;  /* 0x3000007aff7a7230 */ /* 0x000fe20000004100 */
[----:B------:R-:W-:Y:S01]  /*6fe0*/  F2FP.F16.E4M3.UNPACK_B R103, R95.H1 ;  /* 0x0000005fff67723e */ /* 0x000fe200030006ff */
[C---:B------:R-:W-:Y:S01]  /*6ff0*/  FFMA R11, R81.reuse, R88, R11 ;  /* 0x00000058510b7223 */ /* 0x040fe2000000000b */
[----:B------:R-:W-:Y:S01]  /*7000*/  F2FP.F16.E4M3.UNPACK_B R128, R91.H1 ;  /* 0x0000005bff80723e */ /* 0x000fe200030006ff */
[----:B------:R-:W-:Y:S02]  /*7010*/  HADD2.F32 R91, -RZ, R92.H0_H0 ;  /* 0x2000005cff5b7230 */ /* 0x000fe40000004100 */
[C---:B------:R-:W-:Y:S01]  /*7020*/  FFMA R12, R81.reuse, R89, R12 ;  /* 0x00000059510c7223 */ /* 0x040fe2000000000c */
[----:B------:R-:W-:Y:S01]  /*7030*/  FFMA R13, R81, R90, R13 ;  /* 0x0000005a510d7223 */ /* 0x000fe2000000000d */
[----:B------:R-:W-:Y:S01]  /*7040*/  F2FP.SATFINITE.E4M3.F32.PACK_AB_MERGE_C R157, R11, R10, RZ ;  /* 0x0000000a0b9d723e */ /* 0x000fe200048070ff */
[--C-:B------:R-:W-:Y:S01]  /*7050*/  HADD2.F32 R125, -RZ, R126.reuse.H0_H0 ;  /* 0x2000007eff7d7230 */ /* 0x100fe20000004100 */
[----:B------:R-:W-:Y:S01]  /*7060*/  F2FP.F16.E4M3.UNPACK_B R101, R96 ;  /* 0x00000060ff65723e */ /* 0x000fe200020006ff */
[----:B------:R-:W-:Y:S01]  /*7070*/  HADD2.F32 R126, -RZ, R126.H1_H1 ;  /* 0x3000007eff7e7230 */ /* 0x000fe20000004100 */
[----:B------:R-:W-:Y:S01]  /*7080*/  F2FP.SATFINITE.E4M3.F32.PACK_AB_MERGE_C R157, R9, R8, R157 ;  /* 0x00000008099d723e */ /* 0x000fe2000480709d */
[----:B------:R-:W-:Y:S02]  /*7090*/  HADD2.F32 R83, -RZ, R142.H0_H0 ;  /* 0x2000008eff537230 */ /* 0x000fe40000004100 */
[C---:B------:R-:W-:Y:S01]  /*70a0*/  FMUL R14, R78.reuse, R14 ;  /* 0x0000000e4e0e7220 */ /* 0x040fe20000400000 */
[----:B------:R-:W-:Y:S02]  /*70b0*/  HADD2.F32 R92, -RZ, R92.H1_H1 ;  /* 0x3000005cff5c7230 */ /* 0x000fe40000004100 */
[C---:B------:R-:W-:Y:S01]  /*70c0*/  FMUL R15, R78.reuse, R15 ;  /* 0x0000000f4e0f7220 */ /* 0x040fe20000400000 */
[----:B------:R-:W-:Y:S01]  /*70d0*/  F2FP.F16.E4M3.UNPACK_B R100, R96.H1 ;  /* 0x00000060ff64723e */ /* 0x000fe200030006ff */
[--C-:B------:R-:W-:Y:S02]  /*70e0*/  HADD2.F32 R95, -RZ, R103.reuse.H0_H0 ;  /* 0x20000067ff5f7230 */ /* 0x100fe40000004100 */
[C---:B------:R-:W-:Y:S01]  /*70f0*/  FFMA R14, R81.reuse, R91, R14 ;  /* 0x0000005b510e7223 */ /* 0x040fe2000000000e */
[C---:B------:R-:W-:Y:S01]  /*7100*/  FFMA R15, R81.reuse, R92, R15 ;  /* 0x0000005c510f7223 */ /* 0x040fe2000000000f */
[C---:B------:R-:W-:Y:S01]  /*7110*/  FFMA R16, R81.reuse, R93, R16 ;  /* 0x0000005d51107223 */ /* 0x040fe20000000010 */
[----:B------:R-:W-:Y:S01]  /*7120*/  FFMA R17, R81, R94, R17 ;  /* 0x0000005e51117223 */ /* 0x000fe20000000011 */
[-C--:B------:R-:W-:Y:S01]  /*7130*/  F2FP.F16.E4M3.UNPACK_B R102, R97.reuse ;  /* 0x00000061ff66723e */ /* 0x080fe200020006ff */
[----:B------:R-:W-:Y:S01]  /*7140*/  HADD2.F32 R96, -RZ, R103.H1_H1 ;  /* 0x30000067ff607230 */ /* 0x000fe20000004100 */
[----:B------:R-:W-:Y:S01]  /*7150*/  F2FP.SATFINITE.E4M3.F32.PACK_AB_MERGE_C R158, R15, R14, RZ ;  /* 0x0000000e0f9e723e */ /* 0x000fe200048070ff */
[C---:B------:R-:W-:Y:S01]  /*7160*/  FMUL R18, R78.reuse, R18 ;  /* 0x000000124e127220 */ /* 0x040fe20000400000 */
[----:B------:R-:W-:Y:S01]  /*7170*/  F2FP.F16.E4M3.UNPACK_B R104, R97.H1 ;  /* 0x00000061ff68723e */ /* 0x000fe200030006ff */
[--C-:B------:R-:W-:Y:S01]  /*7180*/  HADD2.F32 R97, -RZ, R101.reuse.H0_H0 ;  /* 0x20000065ff617230 */ /* 0x100fe20000004100 */
[----:B------:R-:W-:Y:S01]  /*7190*/  F2FP.SATFINITE.E4M3.F32.PACK_AB_MERGE_C R158, R13, R12, R158 ;  /* 0x0000000c0d9e723e */ /* 0x000fe2000480709e */
[C---:B------:R-:W-:Y:S01]  /*71a0*/  FFMA R18, R81.reuse, R95, R18 ;  /* 0x0000005f51127223 */ /* 0x040fe20000000012 */
[----:B------:R-:W-:Y:S01]  /*71b0*/  F2FP.F16.E4M3.UNPACK_B R110, R99 ;  /* 0x00000063ff6e723e */ /* 0x000fe200020006ff */
[C---:B------:R-:W-:Y:S01]  /*71c0*/  FMUL R19, R78.reuse, R19 ;  /* 0x000000134e137220 */ /* 0x040fe20000400000 */
[----:B------:R-:W-:Y:S01]  /*71d0*/  F2FP.F16.E4M3.UNPACK_B R112, R99.H1 ;  /* 0x00000063ff70723e */ /* 0x000fe200030006ff */
[----:B------:R-:W-:Y:S01]  /*71e0*/  HADD2.F32 R99, -RZ, R101.H1_H1 ;  /* 0x30000065ff637230 */ /* 0x000fe20000004100 */
[-C--:B------:R-:W-:Y:S01]  /*71f0*/  F2FP.F16.E4M3.UNPACK_B R106, R98.reuse ;  /* 0x00000062ff6a723e */ /* 0x080fe200020006ff */
[----:B------:R-:W-:Y:S01]  /*7200*/  HADD2.F32 R101, -RZ, R102.H0_H0 ;  /* 0x20000066ff657230 */ /* 0x000fe20000004100 */
[----:B------:R-:W-:Y:S01]  /*7210*/  F2FP.F16.E4M3.UNPACK_B R108, R98.H1 ;  /* 0x00000062ff6c723e */ /* 0x000fe200030006ff */
[----:B------:R-:W-:Y:S02]  /*7220*/  HADD2.F32 R98, -RZ, R100.H0_H0 ;  /* 0x20000064ff627230 */ /* 0x000fe40000004100 */
[C---:B------:R-:W-:Y:S01]  /*7230*/  FFMA R19, R81.reuse, R96, R19 ;  /* 0x0000006051137223 */ /* 0x040fe20000000013 */
[C---:B------:R-:W-:Y:S01]  /*7240*/  FFMA R0, R81.reuse, R97, R0 ;  /* 0x0000006151007223 */ /* 0x040fe20000000000 */
[----:B------:R-:W-:Y:S01]  /*7250*/  FFMA R2, R81, R99, R2 ;  /* 0x0000006351027223 */ /* 0x000fe20000000002 */
[----:B------:R-:W-:Y:S02]  /*7260*/  HADD2.F32 R102, -RZ, R102.H1_H1 ;  /* 0x30000066ff667230 */ /* 0x000fe40000004100 */
[C---:B------:R-:W-:Y:S01]  /*7270*/  FMUL R3, R78.reuse, R22 ;  /* 0x000000164e037220 */ /* 0x040fe20000400000 */
[----:B------:R-:W-:Y:S01]  /*7280*/  HADD2.F32 R100, -RZ, R100.H1_H1 ;  /* 0x30000064ff647230 */ /* 0x000fe20000004100 */
[----:B------:R-:W-:Y:S01]  /*7290*/  F2FP.SATFINITE.E4M3.F32.PACK_AB_MERGE_C R159, R19, R18, RZ ;  /* 0x00000012139f723e */ /* 0x000fe200048070ff */
[--C-:B------:R-:W-:Y:S02]  /*72a0*/  HADD2.F32 R105, -RZ, R106.reuse.H0_H0 ;  /* 0x2000006aff697230 */ /* 0x100fe40000004100 */
[----:B------:R-:W-:Y:S01]  /*72b0*/  FFMA R3, R81, R98, R3 ;  /* 0x0000006251037223 */ /* 0x000fe20000000003 */
[----:B------:R-:W-:Y:S01]  /*72c0*/  HADD2.F32 R106, -RZ, R106.H1_H1 ;  /* 0x3000006aff6a7230 */ /* 0x000fe20000004100 */
[----:B------:R-:W-:Y:S01]  /*72d0*/  F2FP.SATFINITE.E4M3.F32.PACK_AB_MERGE_C R159, R17, R16, R159 ;  /* 0x00000010119f723e */ /* 0x000fe2000480709f */
[----:B------:R-:W-:Y:S02]  /*72e0*/  HADD2.F32 R109, -RZ, R110.H0_H0 ;  /* 0x2000006eff6d7230 */ /* 0x000fe40000004100 */
[C---:B------:R-:W-:Y:S01]  /*72f0*/  FMUL R23, R78.reuse, R23 ;  /* 0x000000174e177220 */ /* 0x040fe20000400000 */
[--C-:B------:R-:W-:Y:S02]  /*7300*/  HADD2.F32 R103, -RZ, R104.reuse.H0_H0 ;  /* 0x20000068ff677230 */ /* 0x100fe40000004100 */
[C---:B------:R-:W-:Y:S01]  /*7310*/  FMUL R22, R78.reuse, R26 ;  /* 0x0000001a4e167220 */ /* 0x040fe20000400000 */
[----:B------:R-:W-:Y:S01]  /*7320*/  HADD2.F32 R104, -RZ, R104.H1_H1 ;  /* 0x30000068ff687230 */ /* 0x000fe20000004100 */
[----:B------:R1:W-:Y:S01]  /*7330*/  STS.128 [R168+UR43+0x2400], R156 ;  /* 0x0024009ca8007988 */ /* 0x0003e20008000c2b */
[C---:B------:R-:W-:Y:S01]  /*7340*/  FFMA R23, R81.reuse, R100, R23 ;  /* 0x0000006451177223 */ /* 0x040fe20000000017 */
[C---:B------:R-:W-:Y:S01]  /*7350*/  FFMA R20, R81.reuse, R101, R20 ;  /* 0x0000006551147223 */ /* 0x040fe20000000014 */
[C---:B------:R-:W-:Y:S01]  /*7360*/  FFMA R21, R81.reuse, R102, R21 ;  /* 0x0000006651157223 */ /* 0x040fe20000000015 */
[----:B------:R-:W-:Y:S01]  /*7370*/  FFMA R22, R81, R103, R22 ;  /* 0x0000006751167223 */ /* 0x000fe20000000016 */
[----:B------:R-:W-:Y:S01]  /*7380*/  HADD2.F32 R110, -RZ, R110.H1_H1 ;  /* 0x3000006eff6e7230 */ /* 0x000fe20000004100 */
[----:B------:R-:W-:Y:S01]  /*7390*/  F2FP.SATFINITE.E4M3.F32.PACK_AB_MERGE_C R161, R23, R3, RZ ;  /* 0x0000000317a1723e */ /* 0x000fe200048070ff */
[C---:B------:R-:W-:Y:S01]  /*73a0*/  FMUL R27, R78.reuse, R27 ;  /* 0x0000001b4e1b7220 */ /* 0x040fe20000400000 */
[--C-:B------:R-:W-:Y:S02]  /*73b0*/  HADD2.F32 R107, -RZ, R108.reuse.H0_H0 ;  /* 0x2000006cff6b7230 */ /* 0x100fe40000004100 */
[----:B------:R-:W-:Y:S01]  /*73c0*/  FMUL R26, R78, R30 ;  /* 0x0000001e4e1a7220 */ /* 0x000fe20000400000 */
[----:B------:R-:W-:Y:S01]  /*73d0*/  HADD2.F32 R108, -RZ, R108.H1_H1 ;  /* 0x3000006cff6c7230 */ /* 0x000fe20000004100 */
[----:B------:R-:W-:Y:S01]  /*73e0*/  F2FP.SATFINITE.E4M3.F32.PACK_AB_MERGE_C R160, R2, R0, R161 ;  /* 0x0000000002a0723e */ /* 0x000fe200048070a1 */
[C---:B------:R-:W-:Y:S01]  /*73f0*/  FFMA R27, R81.reuse, R104, R27 ;  /* 0x00000068511b7223 */ /* 0x040fe2000000001b */
[C---:B------:R-:W-:Y:S01]  /*7400*/  FFMA R24, R81.reuse, R105, R24 ;  /* 0x0000006951187223 */ /* 0x040fe20000000018 */
[C---:B------:R-:W-:Y:S01]  /*7410*/  FFMA R25, R81.reuse, R106, R25 ;  /* 0x0000006a51197223 */ /* 0x040fe20000000019 */
[----:B------:R-:W-:Y:S01]  /*7420*/  FFMA R26, R81, R107, R26 ;  /* 0x0000006b511a7223 */ /* 0x000fe2000000001a */
[C---:B------:R-:W-:Y:S01]  /*7430*/  FMUL R31, R78.reuse, R31 ;  /* 0x0000001f4e1f7220 */ /* 0x040fe20000400000 */
[--C-:B------:R-:W-:Y:S01]  /*7440*/  HADD2.F32 R111, -RZ, R112.reuse.H0_H0 ;  /* 0x20000070ff6f7230 */ /* 0x100fe20000004100 */
[----:B------:R-:W-:Y:S01]  /*7450*/  F2FP.SATFINITE.E4M3.F32.PACK_AB_MERGE_C R162, R27, R22, RZ ;  /* 0x000000161ba2723e */ /* 0x000fe200048070ff */
[----:B------:R-:W-:Y:S02]  /*7460*/  HADD2.F32 R112, -RZ, R112.H1_H1 ;  /* 0x30000070ff707230 */ /* 0x000fe40000004100 */
[C---:B------:R-:W-:Y:S01]  /*7470*/  FFMA R31, R81.reuse, R108, R31 ;  /* 0x0000006c511f7223 */ /* 0x040fe2000000001f */
[----:B------:R-:W-:Y:S01]  /*7480*/  FFMA R28, R81, R109, R28 ;  /* 0x0000006d511c7223 */ /* 0x000fe2000000001c */
[----:B------:R-:W-:Y:S01]  /*7490*/  F2FP.SATFINITE.E4M3.F32.PACK_AB_MERGE_C R161, R21, R20, R162 ;  /* 0x0000001415a1723e */ /* 0x000fe200048070a2 */
[----:B------:R-:W-:Y:S01]  /*74a0*/  FFMA R29, R81, R110, R29 ;  /* 0x0000006e511d7223 */ /* 0x000fe2000000001d */
[C---:B------:R-:W-:Y:S01]  /*74b0*/  FMUL R30, R78.reuse, R34 ;  /* 0x000000224e1e7220 */ /* 0x040fe20000400000 */
[----:B------:R-:W-:Y:S01]  /*74c0*/  F2FP.SATFINITE.E4M3.F32.PACK_AB_MERGE_C R163, R31, R26, RZ ;  /* 0x0000001a1fa3723e */ /* 0x000fe200048070ff */
[C---:B------:R-:W-:Y:S01]  /*74d0*/  FMUL R35, R78.reuse, R35 ;  /* 0x000000234e237220 */ /* 0x040fe20000400000 */
[--C-:B------:R-:W-:Y:S02]  /*74e0*/  HADD2.F32 R115, -RZ, R116.reuse.H0_H0 ;  /* 0x20000074ff737230 */ /* 0x100fe40000004100 */
[----:B------:R-:W-:Y:S01]  /*74f0*/  FFMA R30, R81, R111, R30 ;  /* 0x0000006f511e7223 */ /* 0x000fe2000000001e */
[----:B------:R-:W-:Y:S01]  /*7500*/  F2FP.SATFINITE.E4M3.F32.PACK_AB_MERGE_C R162, R25, R24, R163 ;  /* 0x0000001819a2723e */ /* 0x000fe200048070a3 */
[C---:B------:R-:W-:Y:S01]  /*7510*/  FFMA R35, R81.reuse, R112, R35 ;  /* 0x0000007051237223 */ /* 0x040fe20000000023 */
[C---:B------:R-:W-:Y:S01]  /*7520*/  FFMA R32, R81.reuse, R113, R32 ;  /* 0x0000007151207223 */ /* 0x040fe20000000020 */
[----:B------:R-:W-:Y:S01]  /*7530*/  FFMA R33, R81, R114, R33 ;  /* 0x0000007251217223 */ /* 0x000fe20000000021 */
[----:B------:R-:W-:Y:S02]  /*7540*/  HADD2.F32 R116, -RZ, R116.H1_H1 ;  /* 0x30000074ff747230 */ /* 0x000fe40000004100 */
        /* <DEDUP_REMOVED lines=9> */
[----:B------:R-:W-:Y:S01]  /*75e0*/  HADD2.F32 R120, -RZ, R120.H1_H1 ;  /* 0x30000078ff787230 */ /* 0x000fe20000004100 */
[----:B------:R1:W-:Y:S01]  /*75f0*/  STS.128 [R178+0x2010], R160 ;  /* 0x002010a0b2007388 */ /* 0x0003e20000000c00 */
[----:B------:R-:W-:Y:S01]  /*7600*/  F2FP.SATFINITE.E4M3.F32.PACK_AB_MERGE_C R184, R39, R34, RZ ;  /* 0x0000002227b8723e */ /* 0x000fe200048070ff */
[C---:B------:R-:W-:Y:S01]  /*7610*/  FMUL R38, R78.reuse, R42 ;  /* 0x0000002a4e267220 */ /* 0x040fe20000400000 */
[C---:B------:R-:W-:Y:S01]  /*7620*/  FMUL R43, R78.reuse, R43 ;  /* 0x0000002b4e2b7220 */ /* 0x040fe20000400000 */
[--C-:B------:R-:W-:Y:S01]  /*7630*/  HADD2.F32 R123, -RZ, R124.reuse.H0_H0 ;  /* 0x2000007cff7b7230 */ /* 0x100fe20000004100 */
[----:B------:R-:W-:Y:S01]  /*7640*/  F2FP.SATFINITE.E4M3.F32.PACK_AB_MERGE_C R184, R33, R32, R184 ;  /* 0x0000002021b8723e */ /* 0x000fe200048070b8 */
[C---:B------:R-:W-:Y:S01]  /*7650*/  FFMA R38, R81.reuse, R119, R38 ;  /* 0x0000007751267223 */ /* 0x040fe20000000026 */
        /* <DEDUP_REMOVED lines=12> */
[C---:B------:R-:W-:Y:S01]  /*7720*/  FFMA R45, R81.reuse, R126, R45 ;  /* 0x0000007e512d7223 */ /* 0x040fe2000000002d */
[----:B------:R-:W-:Y:S02]  /*7730*/  HADD2.F32 R128, -RZ, R128.H1_H1 ;  /* 0x30000080ff807230 */ /* 0x000fe40000004100 */
[C---:B------:R-:W-:Y:S01]  /*7740*/  FMUL R46, R78.reuse, R50 ;  /* 0x000000324e2e7220 */ /* 0x040fe20000400000 */
[C---:B------:R-:W-:Y:S01]  /*7750*/  FMUL R51, R78.reuse, R51 ;  /* 0x000000334e337220 */ /* 0x040fe20000400000 */
[--C-:B------:R-:W-:Y:S02]  /*7760*/  HADD2.F32 R131, -RZ, R132.reuse.H0_H0 ;  /* 0x20000084ff837230 */ /* 0x100fe40000004100 */
[C---:B------:R-:W-:Y:S01]  /*7770*/  FMUL R50, R78.reuse, R54 ;  /* 0x000000364e327220 */ /* 0x040fe20000400000 */
[C---:B------:R-:W-:Y:S01]  /*7780*/  FFMA R46, R81.reuse, R127, R46 ;  /* 0x0000007f512e7223 */ /* 0x040fe2000000002e */
[----:B------:R-:W-:Y:S02]  /*7790*/  HADD2.F32 R132, -RZ, R132.H1_H1 ;  /* 0x30000084ff847230 */ /* 0x000fe40000004100 */
[C---:B------:R-:W-:Y:S01]  /*77a0*/  FFMA R51, R81.reuse, R128, R51 ;  /* 0x0000008051337223 */ /* 0x040fe20000000033 */
[C---:B------:R-:W-:Y:S01]  /*77b0*/  FMUL R55, R78.reuse, R55 ;  /* 0x000000374e377220 */ /* 0x040fe20000400000 */
[C---:B------:R-:W-:Y:S01]  /*77c0*/  FFMA R48, R81.reuse, R129, R48 ;  /* 0x0000008151307223 */ /* 0x040fe20000000030 */
[C---:B------:R-:W-:Y:S01]  /*77d0*/  FFMA R49, R81.reuse, R130, R49 ;  /* 0x0000008251317223 */ /* 0x040fe20000000031 */
[--C-:B------:R-:W-:Y:S02]  /*77e0*/  HADD2.F32 R135, -RZ, R136.reuse.H0_H0 ;  /* 0x20000088ff877230 */ /* 0x100fe40000004100 */
[C---:B------:R-:W-:Y:S01]  /*77f0*/  FFMA R50, R81.reuse, R131, R50 ;  /* 0x0000008351327223 */ /* 0x040fe20000000032 */
[----:B------:R-:W-:Y:S02]  /*7800*/  HADD2.F32 R136, -RZ, R136.H1_H1 ;  /* 0x30000088ff887230 */ /* 0x000fe40000004100 */
[C---:B------:R-:W-:Y:S01]  /*7810*/  FMUL R54, R78.reuse, R58 ;  /* 0x0000003a4e367220 */ /* 0x040fe20000400000 */
        /* <DEDUP_REMOVED lines=16> */
[----:B------:R-:W-:Y:S01]  /*7920*/  FFMA R63, R81, R140, R63 ;  /* 0x0000008c513f7223 */ /* 0x000fe2000000003f */
[----:B------:R-:W-:Y:S01]  /*7930*/  FMUL R67, R78, R67 ;  /* 0x000000434e437220 */ /* 0x000fe20000400000 */
[----:B------:R-:W-:Y:S01]  /*7940*/  F2FP.SATFINITE.E4M3.F32.PACK_AB_MERGE_C R186, R47, R42, RZ ;  /* 0x0000002a2fba723e */ /* 0x000fe200048070ff */
[----:B------:R-:W-:Y:S01]  /*7950*/  FFMA R60, R81, R83, R60 ;  /* 0x00000053513c7223 */ /* 0x000fe2000000003c */
[----:B------:R-:W-:Y:S01]  /*7960*/  F2FP.SATFINITE.E4M3.F32.PACK_AB_MERGE_C R187, R51, R46, RZ ;  /* 0x0000002e33bb723e */ /* 0x000fe200048070ff */
[C---:B------:R-:W-:Y:S01]  /*7970*/  FFMA R61, R81.reuse, R80, R61 ;  /* 0x00000050513d7223 */ /* 0x040fe2000000003d */
[C---:B------:R-:W-:Y:S01]  /*7980*/  FFMA R62, R81.reuse, R85, R62 ;  /* 0x00000055513e7223 */ /* 0x040fe2000000003e */
[----:B------:R-:W-:Y:S01]  /*7990*/  FFMA R67, R81, R82, R67 ;  /* 0x0000005251437223 */ /* 0x000fe20000000043 */
[----:B------:R-:W-:Y:S02]  /*79a0*/  F2FP.SATFINITE.E4M3.F32.PACK_AB_MERGE_C R186, R41, R40, R186 ;  /* 0x0000002829ba723e */ /* 0x000fe400048070ba */
[----:B------:R-:W-:Y:S02]  /*79b0*/  F2FP.SATFINITE.E4M3.F32.PACK_AB_MERGE_C R187, R45, R44, R187 ;  /* 0x0000002c2dbb723e */ /* 0x000fe400048070bb */
[----:B------:R-:W-:Y:S02]  /*79c0*/  F2FP.SATFINITE.E4M3.F32.PACK_AB_MERGE_C R188, R55, R50, RZ ;  /* 0x0000003237bc723e */ /* 0x000fe400048070ff */
[----:B------:R-:W-:Y:S01]  /*79d0*/  F2FP.SATFINITE.E4M3.F32.PACK_AB_MERGE_C R189, R59, R54, RZ ;  /* 0x000000363bbd723e */ /* 0x000fe200048070ff */
[----:B------:R1:W-:Y:S01]  /*79e0*/  STS.128 [R177+0x2020], R184 ;  /* 0x002020b8b1007388 */ /* 0x0003e20000000c00 */
[----:B------:R-:W-:Y:S02]  /*79f0*/  F2FP.SATFINITE.E4M3.F32.PACK_AB_MERGE_C R190, R63, R58, RZ ;  /* 0x0000003a3fbe723e */ /* 0x000fe400048070ff */
[----:B------:R-:W-:Y:S02]  /*7a00*/  F2FP.SATFINITE.E4M3.F32.PACK_AB_MERGE_C R182, R67, R62, RZ ;  /* 0x0000003e43b6723e */ /* 0x000fe400048070ff */
[----:B------:R-:W-:Y:S02]  /*7a10*/  F2FP.SATFINITE.E4M3.F32.PACK_AB_MERGE_C R188, R49, R48, R188 ;  /* 0x0000003031bc723e */ /* 0x000fe400048070bc */
[----:B------:R-:W-:Y:S02]  /*7a20*/  F2FP.SATFINITE.E4M3.F32.PACK_AB_MERGE_C R189, R53, R52, R189 ;  /* 0x0000003435bd723e */ /* 0x000fe400048070bd */
[----:B------:R-:W-:Y:S02]  /*7a30*/  F2FP.SATFINITE.E4M3.F32.PACK_AB_MERGE_C R190, R57, R56, R190 ;  /* 0x0000003839be723e */ /* 0x000fe400048070be */
[----:B------:R-:W-:Y:S02]  /*7a40*/  F2FP.SATFINITE.E4M3.F32.PACK_AB_MERGE_C R191, R61, R60, R182 ;  /* 0x0000003c3dbf723e */ /* 0x000fe400048070b6 */
[----:B------:R-:W-:Y:S03]  /*7a50*/  IADD3 R76, PT, PT, R76, 0x1, RZ ;  /* 0x000000014c4c7810 */ /* 0x000fe60007ffe0ff */
[----:B------:R1:W-:Y:S01]  /*7a60*/  STS.128 [R176+0x2030], R188 ;  /* 0x002030bcb0007388 */ /* 0x0003e20000000c00 */
[----:B------:R-:W-:Y:S01]  /*7a70*/  @!PT LDS RZ, [RZ] ;  /* 0x00000000fffff984 */ /* 0x000fe20000000800 */
[----:B------:R-:W-:Y:S01]  /*7a80*/  @!PT LDS RZ, [RZ] ;  /* 0x00000000fffff984 */ /* 0x000fe20000000800 */
[----:B------:R-:W-:Y:S01]  /*7a90*/  @!PT LDS RZ, [RZ] ;  /* 0x00000000fffff984 */ /* 0x000fe20000000800 */
[----:B------:R-:W-:Y:S01]  /*7aa0*/  @!PT LDS RZ, [RZ] ;  /* 0x00000000fffff984 */ /* 0x000fe20000000800 */
[----:B------:R3:W-:Y:S07]  /*7ab0*/  MEMBAR.ALL.CTA ;  /* 0x0000000000007992 */ /* 0x0007ee0000008000 */
[----:B---3--:R-:W3:Y:S02]  /*7ac0*/  FENCE.VIEW.ASYNC.S ;  /* 0x00000000000073c6 */ /* 0x008ee40000000000 */
[----:B---3--:R-:W-:Y:S06]  /*7ad0*/  BAR.SYNC.DEFER_BLOCKING 0x1, 0x80 ;  /* 0x0042000000007b1d */ /* 0x008fec0000010000 */
[----:B------:R-:W-:Y:S05]  /*7ae0*/  @P0 BRA `(.L_x_124) ;  /* 0x0000000000340947 */ /* 0x000fea0003800000 */
[----:B------:R-:W-:Y:S01]  /*7af0*/  UIADD3 UR12, UPT, UPT, UR43, 0x2400, URZ ;  /* 0x000024002b0c7890 */ /* 0x000fe2000fffe0ff */
[----:B------:R-:W-:Y:S01]  /*7b00*/  R2UR UR9, R155 ;  /* 0x000000009b0972ca */ /* 0x000fe200000e0000 */
[----:B------:R-:W-:Y:S01]  /*7b10*/  UIADD3 UR10, UP0, UPT, UR46, 0x680, URZ ;  /* 0x000006802e0a7890 */ /* 0x000fe2000ff1e0ff */
[----:B------:R-:W-:Y:S01]  /*7b20*/  R2UR UR8, R165 ;  /* 0x00000000a50872ca */ /* 0x000fe200000e0000 */
[----:B------:R-:W-:Y:S02]  /*7b30*/  UMOV UR7, UR36 ;  /* 0x0000002400077c82 */ /* 0x000fe40008000000 */
[----:B------:R-:W-:Y:S01]  /*7b40*/  IMAD.U32 R179, RZ, RZ, UR12 ;  /* 0x0000000cffb37e24 */ /* 0x000fe2000f8e00ff */
[----:B------:R-:W-:Y:S04]  /*7b50*/  UIADD3.X UR11, UPT, UPT, URZ, UR47, URZ, UP0, !UPT ;  /* 0x0000002fff0b7290 */ /* 0x000fe800087fe4ff */
[----:B------:R-:W-:Y:S03]  /*7b60*/  R2UR UR4, R179 ;  /* 0x00000000b30472ca */ /* 0x000fe600000e0000 */
[----:B------:R-:W-:Y:S02]  /*7b70*/  USHF.L.U32 UR5, UR9, 0x6, URZ ;  /* 0x0000000609057899 */ /* 0x000fe400080006ff */
[----:B------:R-:W-:Y:S09]  /*7b80*/  USHF.L.U32 UR6, UR8, 0x7, URZ ;  /* 0x0000000708067899 */ /* 0x000ff200080006ff */
[----:B------:R3:W-:Y:S01]  /*7b90*/  UTMASTG.3D [UR4], [UR10] ;  /* 0x000000040a0073b5 */ /* 0x0007e20008010000 */
[----:B------:R0:W-:Y:S01]  /*7ba0*/  UTMACMDFLUSH ;  /* 0x00000000000079b7 */ /* 0x0001e20000000000 */
[----:B---3--:R-:W-:Y:S04]  /*7bb0*/  DEPBAR.LE SB0, 0x0 ;  /* 0x000080000000791a */ /* 0x008fe80000000000 */
.L_x_124:
[----:B------:R-:W-:Y:S05]  /*7bc0*/  BSYNC.RECONVERGENT B0 ;  /* 0x0000000000007941 */ /* 0x000fea0003800200 */
.L_x_123:
[----:B------:R-:W-:Y:S01]  /*7bd0*/  BAR.SYNC.DEFER_BLOCKING 0x1, 0x80 ;  /* 0x0042000000007b1d */ /* 0x000fe20000010000 */
[----:B------:R-:W-:Y:S01]  /*7be0*/  ISETP.NE.AND P2, PT, R180, RZ, PT ;  /* 0x000000ffb400720c */ /* 0x000fe20003f45270 */
[----:B------:R-:W-:Y:S01]  /*7bf0*/  IMAD.IADD R155, R75, 0x1, R143 ;  /* 0x000000014b9b7824 */ /* 0x000fe200078e028f */
[----:B------:R-:W-:Y:S01]  /*7c00*/  ISETP.NE.AND P0, PT, R181, 0x2, PT ;  /* 0x00000002b500780c */ /* 0x000fe20003f05270 */
[----:B------:R-:W-:Y:S01]  /*7c10*/  IMAD.IADD R165, R77, 0x1, R154 ;  /* 0x000000014da57824 */ /* 0x000fe200078e029a */
[----:B------:R-:W-:Y:S02]  /*7c20*/  ISETP.NE.AND P1, PT, R76, 0x4, PT ;  /* 0x000000044c00780c */ /* 0x000fe40003f25270 */
[----:B------:R-:W-:Y:S02]  /*7c30*/  SEL R3, RZ, 0x1, P0 ;  /* 0x00000001ff037807 */ /* 0x000fe40000000000 */
[----:B------:R-:W-:Y:S02]  /*7c40*/  SEL R0, RZ, 0x1, P1 ;  /* 0x00000001ff007807 */ /* 0x000fe40000800000 */
[----:B------:R-:W-:Y:S02]  /*7c50*/  LOP3.LUT R174, R174, R3, RZ, 0x3c, !PT ;  /* 0x00000003aeae7212 */ /* 0x000fe400078e3cff */
[----:B------:R-:W-:Y:S02]  /*7c60*/  LOP3.LUT R175, R175, R0, RZ, 0x3c, !PT ;  /* 0x00000000afaf7212 */ /* 0x000fe400078e3cff */
[----:B------:R-:W-:Y:S02]  /*7c70*/  @P2 R2UR UR36, R171 ;  /* 0x00000000ab2422ca */ /* 0x000fe400000e0000 */
[----:B------:R-:W-:Y:S02]  /*7c80*/  SEL R181, R181, RZ, P0 ;  /* 0x000000ffb5b57207 */ /* 0x000fe40000000000 */
[----:B------:R-:W-:Y:S01]  /*7c90*/  SEL R76, R76, RZ, P1 ;  /* 0x000000ff4c4c7207 */ /* 0x000fe20000800000 */
[----:B------:R-:W-:Y:S10]  /*7ca0*/  @P2 BRA `(.L_x_125) ;  /* 0xffffffdc00702947 */ /* 0x000ff4000383ffff */
[----:B------:R-:W-:Y:S05]  /*7cb0*/  EXIT ;  /* 0x000000000000794d */ /* 0x000fea0003800000 */
.L_x_20:
[----:B--2---:R2:W1:Y:S02]  /*7cc0*/  SYNCS.PHASECHK.TRANS64.TRYWAIT P0, [R3+URZ+0x2b0], R2 ;  /* 0x0002b002030075a7 */ /* 0x00446400080011ff */
[----:B-1----:R-:W-:Y:S05]  /*7cd0*/  @!P0 NANOSLEEP.SYNCS 0x989680 ;  /* 0x009896800000895d */ /* 0x002fea0003900000 */
[----:B------:R-:W1:Y:S02]  /*7ce0*/  @!P0 SYNCS.PHASECHK.TRANS64 P0, [R3+URZ+0x2b0], R2 ;  /* 0x0002b002030085a7 */ /* 0x000e6400080010ff */
[----:B-1----:R-:W-:Y:S05]  /*7cf0*/  @!P0 BRA `(.L_x_20) ;  /* 0xfffffffc00f08947 */ /* 0x002fea000383ffff */
[----:B------:R-:W-:Y:S05]  /*7d00*/  BRA `(.L_x_126) ;  /* 0xffffff9c00187947 */ /* 0x000fea000383ffff */
.L_x_23:
[----:B-1----:R-:W-:-:S07]  /*7d10*/  MOV R2, UR33 ;  /* 0x0000002100027c02 */ /* 0x002fce0008000f00 */
.L_x_127:
[----:B-1----:R1:W2:Y:S02]  /*7d20*/  SYNCS.PHASECHK.TRANS64.TRYWAIT P0, [R2+URZ+0x110], R5 ;  /* 0x00011005020075a7 */ /* 0x0022a400080011ff */
[----:B--2---:R-:W-:Y:S05]  /*7d30*/  @!P0 NANOSLEEP.SYNCS 0x989680 ;  /* 0x009896800000895d */ /* 0x004fea0003900000 */
[----:B------:R-:W2:Y:S02]  /*7d40*/  @!P0 SYNCS.PHASECHK.TRANS64 P0, [R2+URZ+0x110], R5 ;  /* 0x00011005020085a7 */ /* 0x000ea400080010ff */
[----:B--2---:R-:W-:Y:S05]  /*7d50*/  @!P0 BRA `(.L_x_127) ;  /* 0xfffffffc00f08947 */ /* 0x004fea000383ffff */
[----:B------:R-:W-:Y:S05]  /*7d60*/  BRA `(.L_x_22) ;  /* 0xffffff9c00687947 */ /* 0x000fea000383ffff */
.L_x_29:
[----:B-1----:R-:W-:-:S07]  /*7d70*/  MOV R2, UR17 ;  /* 0x0000001100027c02 */ /* 0x002fce0008000f00 */
.L_x_128:
[----:B-1----:R1:W2:Y:S02]  /*7d80*/  SYNCS.PHASECHK.TRANS64.TRYWAIT P0, [R2+URZ+0x110], R5 ;  /* 0x00011005020075a7 */ /* 0x0022a400080011ff */
[----:B--2---:R-:W-:Y:S05]  /*7d90*/  @!P0 NANOSLEEP.SYNCS 0x989680 ;  /* 0x009896800000895d */ /* 0x004fea0003900000 */
[----:B------:R-:W2:Y:S02]  /*7da0*/  @!P0 SYNCS.PHASECHK.TRANS64 P0, [R2+URZ+0x110], R5 ;  /* 0x00011005020085a7 */ /* 0x000ea400080010ff */
[----:B--2---:R-:W-:Y:S05]  /*7db0*/  @!P0 BRA `(.L_x_128) ;  /* 0xfffffffc00f08947 */ /* 0x004fea000383ffff */
[----:B------:R-:W-:Y:S05]  /*7dc0*/  BRA `(.L_x_28) ;  /* 0xffffffa000107947 */ /* 0x000fea000383ffff */
.L_x_33:
[----:B-1----:R1:W2:Y:S02]  /*7dd0*/  SYNCS.PHASECHK.TRANS64.TRYWAIT P0, [R2+URZ+0x240], R3 ;  /* 0x00024003020075a7 */ /* 0x0022a400080011ff */
[----:B--2---:R-:W-:Y:S05]  /*7de0*/  @!P0 NANOSLEEP.SYNCS 0x989680 ;  /* 0x009896800000895d */ /* 0x004fea0003900000 */
[----:B------:R-:W2:Y:S02]  /*7df0*/  @!P0 SYNCS.PHASECHK.TRANS64 P0, [R2+URZ+0x240], R3 ;  /* 0x00024003020085a7 */ /* 0x000ea400080010ff */
[----:B--2---:R-:W-:Y:S05]  /*7e00*/  @!P0 BRA `(.L_x_33) ;  /* 0xfffffffc00f08947 */ /* 0x004fea000383ffff */
[----:B------:R-:W-:Y:S05]  /*7e10*/  BRA `(.L_x_129) ;  /* 0xffffffa000a07947 */ /* 0x000fea000383ffff */
.L_x_37:
[----:B----4-:R-:W-:-:S07]  /*7e20*/  MOV R0, UR5 ;  /* 0x0000000500007c02 */ /* 0x010fce0008000f00 */
.L_x_130:
[----:B-1----:R1:W2:Y:S02]  /*7e30*/  SYNCS.PHASECHK.TRANS64.TRYWAIT P0, [R0+URZ], R3 ;  /* 0x00000003000075a7 */ /* 0x0022a400080011ff */
[----:B--2---:R-:W-:Y:S05]  /*7e40*/  @!P0 NANOSLEEP.SYNCS 0x989680 ;  /* 0x009896800000895d */ /* 0x004fea0003900000 */
[----:B------:R-:W2:Y:S02]  /*7e50*/  @!P0 SYNCS.PHASECHK.TRANS64 P0, [R0+URZ], R3 ;  /* 0x00000003000085a7 */ /* 0x000ea400080010ff */
[----:B--2---:R-:W-:Y:S05]  /*7e60*/  @!P0 BRA `(.L_x_130) ;  /* 0xfffffffc00f08947 */ /* 0x004fea000383ffff */
[----:B------:R-:W-:Y:S05]  /*7e70*/  BRA `(.L_x_131) ;  /* 0xffffffa800107947 */ /* 0x000fea000383ffff */
.L_x_38:
[----:B----4-:R-:W-:-:S07]  /*7e80*/  MOV R0, UR5 ;  /* 0x0000000500007c02 */ /* 0x010fce0008000f00 */
.L_x_132:
[----:B-1----:R1:W2:Y:S02]  /*7e90*/  SYNCS.PHASECHK.TRANS64.TRYWAIT P0, [R0+URZ], R3 ;  /* 0x00000003000075a7 */ /* 0x0022a400080011ff */
[----:B--2---:R-:W-:Y:S05]  /*7ea0*/  @!P0 NANOSLEEP.SYNCS 0x989680 ;  /* 0x009896800000895d */ /* 0x004fea0003900000 */
[----:B------:R-:W2:Y:S02]  /*7eb0*/  @!P0 SYNCS.PHASECHK.TRANS64 P0, [R0+URZ], R3 ;  /* 0x00000003000085a7 */ /* 0x000ea400080010ff */
[----:B--2---:R-:W-:Y:S05]  /*7ec0*/  @!P0 BRA `(.L_x_132) ;  /* 0xfffffffc00f08947 */ /* 0x004fea000383ffff */
[----:B------:R-:W-:Y:S05]  /*7ed0*/  BRA `(.L_x_133) ;  /* 0xffffffa8001c7947 */ /* 0x000fea000383ffff */
.L_x_39:
[----:B----4-:R-:W-:-:S07]  /*7ee0*/  MOV R0, UR5 ;  /* 0x0000000500007c02 */ /* 0x010fce0008000f00 */
.L_x_134:
[----:B-1----:R1:W2:Y:S02]  /*7ef0*/  SYNCS.PHASECHK.TRANS64.TRYWAIT P0, [R0+URZ], R3 ;  /* 0x00000003000075a7 */ /* 0x0022a400080011ff */
[----:B--2---:R-:W-:Y:S05]  /*7f00*/  @!P0 NANOSLEEP.SYNCS 0x989680 ;  /* 0x009896800000895d */ /* 0x004fea0003900000 */
[----:B------:R-:W2:Y:S02]  /*7f10*/  @!P0 SYNCS.PHASECHK.TRANS64 P0, [R0+URZ], R3 ;  /* 0x00000003000085a7 */ /* 0x000ea400080010ff */
[----:B--2---:R-:W-:Y:S05]  /*7f20*/  @!P0 BRA `(.L_x_134) ;  /* 0xfffffffc00f08947 */ /* 0x004fea000383ffff */
[----:B------:R-:W-:Y:S05]  /*7f30*/  BRA `(.L_x_135) ;  /* 0xffffffa800287947 */ /* 0x000fea000383ffff */
.L_x_40:
[----:B----4-:R-:W-:-:S07]  /*7f40*/  MOV R0, UR5 ;  /* 0x0000000500007c02 */ /* 0x010fce0008000f00 */
.L_x_136:
[----:B-1----:R1:W2:Y:S02]  /*7f50*/  SYNCS.PHASECHK.TRANS64.TRYWAIT P0, [R0+URZ], R3 ;  /* 0x00000003000075a7 */ /* 0x0022a400080011ff */
[----:B--2---:R-:W-:Y:S05]  /*7f60*/  @!P0 NANOSLEEP.SYNCS 0x989680 ;  /* 0x009896800000895d */ /* 0x004fea0003900000 */
[----:B------:R-:W2:Y:S02]  /*7f70*/  @!P0 SYNCS.PHASECHK.TRANS64 P0, [R0+URZ], R3 ;  /* 0x00000003000085a7 */ /* 0x000ea400080010ff */
[----:B--2---:R-:W-:Y:S05]  /*7f80*/  @!P0 BRA `(.L_x_136) ;  /* 0xfffffffc00f08947 */ /* 0x004fea000383ffff */
[----:B------:R-:W-:Y:S05]  /*7f90*/  BRA `(.L_x_137) ;  /* 0xffffffa800347947 */ /* 0x000fea000383ffff */
.L_x_41:
[----:B----4-:R-:W-:-:S07]  /*7fa0*/  MOV R0, UR5 ;  /* 0x0000000500007c02 */ /* 0x010fce0008000f00 */
.L_x_138:
[----:B-1----:R1:W2:Y:S02]  /*7fb0*/  SYNCS.PHASECHK.TRANS64.TRYWAIT P0, [R0+URZ], R3 ;  /* 0x00000003000075a7 */ /* 0x0022a400080011ff */
[----:B--2---:R-:W-:Y:S05]  /*7fc0*/  @!P0 NANOSLEEP.SYNCS 0x989680 ;  /* 0x009896800000895d */ /* 0x004fea0003900000 */
[----:B------:R-:W2:Y:S02]  /*7fd0*/  @!P0 SYNCS.PHASECHK.TRANS64 P0, [R0+URZ], R3 ;  /* 0x00000003000085a7 */ /* 0x000ea400080010ff */
[----:B--2---:R-:W-:Y:S05]  /*7fe0*/  @!P0 BRA `(.L_x_138) ;  /* 0xfffffffc00f08947 */ /* 0x004fea000383ffff */
[----:B------:R-:W-:Y:S05]  /*7ff0*/  BRA `(.L_x_139) ;  /* 0xffffffa800407947 */ /* 0x000fea000383ffff */
.L_x_42:
[----:B----4-:R-:W-:-:S07]  /*8000*/  MOV R0, UR5 ;  /* 0x0000000500007c02 */ /* 0x010fce0008000f00 */
.L_x_140:
[----:B-1----:R1:W2:Y:S02]  /*8010*/  SYNCS.PHASECHK.TRANS64.TRYWAIT P0, [R0+URZ], R3 ;  /* 0x00000003000075a7 */ /* 0x0022a400080011ff */
[----:B--2---:R-:W-:Y:S05]  /*8020*/  @!P0 NANOSLEEP.SYNCS 0x989680 ;  /* 0x009896800000895d */ /* 0x004fea0003900000 */
[----:B------:R-:W2:Y:S02]  /*8030*/  @!P0 SYNCS.PHASECHK.TRANS64 P0, [R0+URZ], R3 ;  /* 0x00000003000085a7 */ /* 0x000ea400080010ff */
[----:B--2---:R-:W-:Y:S05]  /*8040*/  @!P0 BRA `(.L_x_140) ;  /* 0xfffffffc00f08947 */ /* 0x004fea000383ffff */
[----:B------:R-:W-:Y:S05]  /*8050*/  BRA `(.L_x_141) ;  /* 0xffffffa8004c7947 */ /* 0x000fea000383ffff */
.L_x_43:
[----:B----4-:R-:W-:-:S07]  /*8060*/  MOV R0, UR5 ;  /* 0x0000000500007c02 */ /* 0x010fce0008000f00 */
.L_x_142:
[----:B-1----:R1:W2:Y:S02]  /*8070*/  SYNCS.PHASECHK.TRANS64.TRYWAIT P0, [R0+URZ], R3 ;  /* 0x00000003000075a7 */ /* 0x0022a400080011ff */
[----:B--2---:R-:W-:Y:S05]  /*8080*/  @!P0 NANOSLEEP.SYNCS 0x989680 ;  /* 0x009896800000895d */ /* 0x004fea0003900000 */
[----:B------:R-:W2:Y:S02]  /*8090*/  @!P0 SYNCS.PHASECHK.TRANS64 P0, [R0+URZ], R3 ;  /* 0x00000003000085a7 */ /* 0x000ea400080010ff */
[----:B--2---:R-:W-:Y:S05]  /*80a0*/  @!P0 BRA `(.L_x_142) ;  /* 0xfffffffc00f08947 */ /* 0x004fea000383ffff */
[----:B------:R-:W-:Y:S05]  /*80b0*/  BRA `(.L_x_143) ;  /* 0xffffffa800587947 */ /* 0x000fea000383ffff */
.L_x_44:
[----:B----4-:R-:W-:-:S07]  /*80c0*/  MOV R0, UR5 ;  /* 0x0000000500007c02 */ /* 0x010fce0008000f00 */
.L_x_144:
[----:B-1----:R1:W2:Y:S02]  /*80d0*/  SYNCS.PHASECHK.TRANS64.TRYWAIT P0, [R0+URZ], R3 ;  /* 0x00000003000075a7 */ /* 0x0022a400080011ff */
[----:B--2---:R-:W-:Y:S05]  /*80e0*/  @!P0 NANOSLEEP.SYNCS 0x989680 ;  /* 0x009896800000895d */ /* 0x004fea0003900000 */
[----:B------:R-:W2:Y:S02]  /*80f0*/  @!P0 SYNCS.PHASECHK.TRANS64 P0, [R0+URZ], R3 ;  /* 0x00000003000085a7 */ /* 0x000ea400080010ff */
[----:B--2---:R-:W-:Y:S05]  /*8100*/  @!P0 BRA `(.L_x_144) ;  /* 0xfffffffc00f08947 */ /* 0x004fea000383ffff */
[----:B------:R-:W-:Y:S05]  /*8110*/  BRA `(.L_x_145) ;  /* 0xffffffa800647947 */ /* 0x000fea000383ffff */
.L_x_45:
[----:B----4-:R-:W-:-:S07]  /*8120*/  MOV R0, UR5 ;  /* 0x0000000500007c02 */ /* 0x010fce0008000f00 */
.L_x_146:
[----:B-1----:R1:W2:Y:S02]  /*8130*/  SYNCS.PHASECHK.TRANS64.TRYWAIT P0, [R0+URZ], R3 ;  /* 0x00000003000075a7 */ /* 0x0022a400080011ff */
[----:B--2---:R-:W-:Y:S05]  /*8140*/  @!P0 NANOSLEEP.SYNCS 0x989680 ;  /* 0x009896800000895d */ /* 0x004fea0003900000 */
[----:B------:R-:W2:Y:S02]  /*8150*/  @!P0 SYNCS.PHASECHK.TRANS64 P0, [R0+URZ], R3 ;  /* 0x00000003000085a7 */ /* 0x000ea400080010ff */
[----:B--2---:R-:W-:Y:S05]  /*8160*/  @!P0 BRA `(.L_x_146) ;  /* 0xfffffffc00f08947 */ /* 0x004fea000383ffff */
[----:B------:R-:W-:Y:S05]  /*8170*/  BRA `(.L_x_147) ;  /* 0xffffffa800707947 */ /* 0x000fea000383ffff */
.L_x_46:
[----:B----4-:R-:W-:-:S07]  /*8180*/  MOV R0, UR5 ;  /* 0x0000000500007c02 */ /* 0x010fce0008000f00 */
.L_x_148:
[----:B-1----:R1:W2:Y:S02]  /*8190*/  SYNCS.PHASECHK.TRANS64.TRYWAIT P0, [R0+URZ], R3 ;  /* 0x00000003000075a7 */ /* 0x0022a400080011ff */
[----:B--2---:R-:W-:Y:S05]  /*81a0*/  @!P0 NANOSLEEP.SYNCS 0x989680 ;  /* 0x009896800000895d */ /* 0x004fea0003900000 */
[----:B------:R-:W2:Y:S02]  /*81b0*/  @!P0 SYNCS.PHASECHK.TRANS64 P0, [R0+URZ], R3 ;  /* 0x00000003000085a7 */ /* 0x000ea400080010ff */
[----:B--2---:R-:W-:Y:S05]  /*81c0*/  @!P0 BRA `(.L_x_148) ;  /* 0xfffffffc00f08947 */ /* 0x004fea000383ffff */
[----:B------:R-:W-:Y:S05]  /*81d0*/  BRA `(.L_x_149) ;  /* 0xffffffa8007c7947 */ /* 0x000fea000383ffff */
.L_x_47:
[----:B----4-:R-:W-:-:S07]  /*81e0*/  MOV R0, UR5 ;  /* 0x0000000500007c02 */ /* 0x010fce0008000f00 */
.L_x_150:
[----:B-1----:R1:W2:Y:S02]  /*81f0*/  SYNCS.PHASECHK.TRANS64.TRYWAIT P0, [R0+URZ], R3 ;  /* 0x00000003000075a7 */ /* 0x0022a400080011ff */
[----:B--2---:R-:W-:Y:S05]  /*8200*/  @!P0 NANOSLEEP.SYNCS 0x989680 ;  /* 0x009896800000895d */ /* 0x004fea0003900000 */
[----:B------:R-:W2:Y:S02]  /*8210*/  @!P0 SYNCS.PHASECHK.TRANS64 P0, [R0+URZ], R3 ;  /* 0x00000003000085a7 */ /* 0x000ea400080010ff */
[----:B--2---:R-:W-:Y:S05]  /*8220*/  @!P0 BRA `(.L_x_150) ;  /* 0xfffffffc00f08947 */ /* 0x004fea000383ffff */
[----:B------:R-:W-:Y:S05]  /*8230*/  BRA `(.L_x_151) ;  /* 0xffffffa800887947 */ /* 0x000fea000383ffff */
.L_x_48:
[----:B----4-:R-:W-:-:S07]  /*8240*/  MOV R0, UR5 ;  /* 0x0000000500007c02 */ /* 0x010fce0008000f00 */
.L_x_152:
[----:B-1----:R1:W2:Y:S02]  /*8250*/  SYNCS.PHASECHK.TRANS64.TRYWAIT P0, [R0+URZ], R3 ;  /* 0x00000003000075a7 */ /* 0x0022a400080011ff */
[----:B--2---:R-:W-:Y:S05]  /*8260*/  @!P0 NANOSLEEP.SYNCS 0x989680 ;  /* 0x009896800000895d */ /* 0x004fea0003900000 */
[----:B------:R-:W2:Y:S02]  /*8270*/  @!P0 SYNCS.PHASECHK.TRANS64 P0, [R0+URZ], R3 ;  /* 0x00000003000085a7 */ /* 0x000ea400080010ff */
[----:B--2---:R-:W-:Y:S05]  /*8280*/  @!P0 BRA `(.L_x_152) ;  /* 0xfffffffc00f08947 */ /* 0x004fea000383ffff */
[----:B------:R-:W-:Y:S05]  /*8290*/  BRA `(.L_x_153) ;  /* 0xffffffa800947947 */ /* 0x000fea000383ffff */
.L_x_49:
[----:B----4-:R-:W-:-:S07]  /*82a0*/  MOV R0, UR5 ;  /* 0x0000000500007c02 */ /* 0x010fce0008000f00 */
.L_x_154:
[----:B-1----:R1:W2:Y:S02]  /*82b0*/  SYNCS.PHASECHK.TRANS64.TRYWAIT P0, [R0+URZ], R3 ;  /* 0x00000003000075a7 */ /* 0x0022a400080011ff */
[----:B--2---:R-:W-:Y:S05]  /*82c0*/  @!P0 NANOSLEEP.SYNCS 0x989680 ;  /* 0x009896800000895d */ /* 0x004fea0003900000 */
[----:B------:R-:W2:Y:S02]  /*82d0*/  @!P0 SYNCS.PHASECHK.TRANS64 P0, [R0+URZ], R3 ;  /* 0x00000003000085a7 */ /* 0x000ea400080010ff */
[----:B--2---:R-:W-:Y:S05]  /*82e0*/  @!P0 BRA `(.L_x_154) ;  /* 0xfffffffc00f08947 */ /* 0x004fea000383ffff */
[----:B------:R-:W-:Y:S05]  /*82f0*/  BRA `(.L_x_155) ;  /* 0xffffffa800a07947 */ /* 0x000fea000383ffff */
.L_x_50:
[----:B----4-:R-:W-:-:S07]  /*8300*/  MOV R0, UR5 ;  /* 0x0000000500007c02 */ /* 0x010fce0008000f00 */
.L_x_156:
[----:B-1----:R1:W2:Y:S02]  /*8310*/  SYNCS.PHASECHK.TRANS64.TRYWAIT P0, [R0+URZ], R3 ;  /* 0x00000003000075a7 */ /* 0x0022a400080011ff */
[----:B--2---:R-:W-:Y:S05]  /*8320*/  @!P0 NANOSLEEP.SYNCS 0x989680 ;  /* 0x009896800000895d */ /* 0x004fea0003900000 */
[----:B------:R-:W2:Y:S02]  /*8330*/  @!P0 SYNCS.PHASECHK.TRANS64 P0, [R0+URZ], R3 ;  /* 0x00000003000085a7 */ /* 0x000ea400080010ff */
[----:B--2---:R-:W-:Y:S05]  /*8340*/  @!P0 BRA `(.L_x_156) ;  /* 0xfffffffc00f08947 */ /* 0x004fea000383ffff */
[----:B------:R-:W-:Y:S05]  /*8350*/  BRA `(.L_x_157) ;  /* 0xffffffa800ac7947 */ /* 0x000fea000383ffff */
.L_x_51:
[----:B----4-:R-:W-:-:S07]  /*8360*/  MOV R0, UR5 ;  /* 0x0000000500007c02 */ /* 0x010fce0008000f00 */
.L_x_158:
[----:B-1----:R1:W2:Y:S02]  /*8370*/  SYNCS.PHASECHK.TRANS64.TRYWAIT P0, [R0+URZ], R3 ;  /* 0x00000003000075a7 */ /* 0x0022a400080011ff */
[----:B--2---:R-:W-:Y:S05]  /*8380*/  @!P0 NANOSLEEP.SYNCS 0x989680 ;  /* 0x009896800000895d */ /* 0x004fea0003900000 */
[----:B------:R-:W2:Y:S02]  /*8390*/  @!P0 SYNCS.PHASECHK.TRANS64 P0, [R0+URZ], R3 ;  /* 0x00000003000085a7 */ /* 0x000ea400080010ff */
[----:B--2---:R-:W-:Y:S05]  /*83a0*/  @!P0 BRA `(.L_x_158) ;  /* 0xfffffffc00f08947 */ /* 0x004fea000383ffff */
[----:B------:R-:W-:Y:S05]  /*83b0*/  BRA `(.L_x_159) ;  /* 0xffffffa800b87947 */ /* 0x000fea000383ffff */
.L_x_52:
[----:B----4-:R-:W-:-:S07]  /*83c0*/  MOV R0, UR5 ;  /* 0x0000000500007c02 */ /* 0x010fce0008000f00 */
.L_x_160:
[----:B-1----:R1:W2:Y:S02]  /*83d0*/  SYNCS.PHASECHK.TRANS64.TRYWAIT P0, [R0+URZ], R3 ;  /* 0x00000003000075a7 */ /* 0x0022a400080011ff */
[----:B--2---:R-:W-:Y:S05]  /*83e0*/  @!P0 NANOSLEEP.SYNCS 0x989680 ;  /* 0x009896800000895d */ /* 0x004fea0003900000 */
[----:B------:R-:W2:Y:S02]  /*83f0*/  @!P0 SYNCS.PHASECHK.TRANS64 P0, [R0+URZ], R3 ;  /* 0x00000003000085a7 */ /* 0x000ea400080010ff */
[----:B--2---:R-:W-:Y:S05]  /*8400*/  @!P0 BRA `(.L_x_160) ;  /* 0xfffffffc00f08947 */ /* 0x004fea000383ffff */
[----:B------:R-:W-:Y:S05]  /*8410*/  BRA `(.L_x_161) ;  /* 0xffffffa800c47947 */ /* 0x000fea000383ffff */
.L_x_53:
[----:B----4-:R-:W-:-:S07]  /*8420*/  MOV R0, UR5 ;  /* 0x0000000500007c02 */ /* 0x010fce0008000f00 */
.L_x_162:
[----:B-1----:R1:W2:Y:S02]  /*8430*/  SYNCS.PHASECHK.TRANS64.TRYWAIT P0, [R0+URZ], R3 ;  /* 0x00000003000075a7 */ /* 0x0022a400080011ff */
[----:B--2---:R-:W-:Y:S05]  /*8440*/  @!P0 NANOSLEEP.SYNCS 0x989680 ;  /* 0x009896800000895d */ /* 0x004fea0003900000 */
[----:B------:R-:W2:Y:S02]  /*8450*/  @!P0 SYNCS.PHASECHK.TRANS64 P0, [R0+URZ], R3 ;  /* 0x00000003000085a7 */ /* 0x000ea400080010ff */
[----:B--2---:R-:W-:Y:S05]  /*8460*/  @!P0 BRA `(.L_x_162) ;  /* 0xfffffffc00f08947 */ /* 0x004fea000383ffff */
[----:B------:R-:W-:Y:S05]  /*8470*/  BRA `(.L_x_163) ;  /* 0xffffffa800d07947 */ /* 0x000fea000383ffff */
.L_x_54:
[----:B----4-:R-:W-:-:S07]  /*8480*/  MOV R0, UR5 ;  /* 0x0000000500007c02 */ /* 0x010fce0008000f00 */
.L_x_164:
[----:B-1----:R1:W2:Y:S02]  /*8490*/  SYNCS.PHASECHK.TRANS64.TRYWAIT P0, [R0+URZ], R3 ;  /* 0x00000003000075a7 */ /* 0x0022a400080011ff */
[----:B--2---:R-:W-:Y:S05]  /*84a0*/  @!P0 NANOSLEEP.SYNCS 0x989680 ;  /* 0x009896800000895d */ /* 0x004fea0003900000 */
[----:B------:R-:W2:Y:S02]  /*84b0*/  @!P0 SYNCS.PHASECHK.TRANS64 P0, [R0+URZ], R3 ;  /* 0x00000003000085a7 */ /* 0x000ea400080010ff */
[----:B--2---:R-:W-:Y:S05]  /*84c0*/  @!P0 BRA `(.L_x_164) ;  /* 0xfffffffc00f08947 */ /* 0x004fea000383ffff */
[----:B------:R-:W-:Y:S05]  /*84d0*/  BRA `(.L_x_165) ;  /* 0xffffffa800dc7947 */ /* 0x000fea000383ffff */
.L_x_55:
[----:B----4-:R-:W-:-:S07]  /*84e0*/  MOV R0, UR5 ;  /* 0x0000000500007c02 */ /* 0x010fce0008000f00 */
.L_x_166:
[----:B-1----:R1:W2:Y:S02]  /*84f0*/  SYNCS.PHASECHK.TRANS64.TRYWAIT P0, [R0+URZ], R3 ;  /* 0x00000003000075a7 */ /* 0x0022a400080011ff */
[----:B--2---:R-:W-:Y:S05]  /*8500*/  @!P0 NANOSLEEP.SYNCS 0x989680 ;  /* 0x009896800000895d */ /* 0x004fea0003900000 */
[----:B------:R-:W2:Y:S02]  /*8510*/  @!P0 SYNCS.PHASECHK.TRANS64 P0, [R0+URZ], R3 ;  /* 0x00000003000085a7 */ /* 0x000ea400080010ff */
[----:B--2---:R-:W-:Y:S05]  /*8520*/  @!P0 BRA `(.L_x_166) ;  /* 0xfffffffc00f08947 */ /* 0x004fea000383ffff */
[----:B------:R-:W-:Y:S05]  /*8530*/  BRA `(.L_x_167) ;  /* 0xffffffa800e87947 */ /* 0x000fea000383ffff */
.L_x_56:
[----:B----4-:R-:W-:-:S07]  /*8540*/  MOV R0, UR5 ;  /* 0x0000000500007c02 */ /* 0x010fce0008000f00 */
.L_x_168:
[----:B-1----:R1:W2:Y:S02]  /*8550*/  SYNCS.PHASECHK.TRANS64.TRYWAIT P0, [R0+URZ], R3 ;  /* 0x00000003000075a7 */ /* 0x0022a400080011ff */
[----:B--2---:R-:W-:Y:S05]  /*8560*/  @!P0 NANOSLEEP.SYNCS 0x989680 ;  /* 0x009896800000895d */ /* 0x004fea0003900000 */
[----:B------:R-:W2:Y:S02]  /*8570*/  @!P0 SYNCS.PHASECHK.TRANS64 P0, [R0+URZ], R3 ;  /* 0x00000003000085a7 */ /* 0x000ea400080010ff */
[----:B--2---:R-:W-:Y:S05]  /*8580*/  @!P0 BRA `(.L_x_168) ;  /* 0xfffffffc00f08947 */ /* 0x004fea000383ffff */
[----:B------:R-:W-:Y:S05]  /*8590*/  BRA `(.L_x_169) ;  /* 0xffffffa800f47947 */ /* 0x000fea000383ffff */
.L_x_57:
[----:B----4-:R-:W-:-:S07]  /*85a0*/  MOV R0, UR5 ;  /* 0x0000000500007c02 */ /* 0x010fce0008000f00 */
.L_x_170:
[----:B-1----:R1:W2:Y:S02]  /*85b0*/  SYNCS.PHASECHK.TRANS64.TRYWAIT P0, [R0+URZ], R3 ;  /* 0x00000003000075a7 */ /* 0x0022a400080011ff */
[----:B--2---:R-:W-:Y:S05]  /*85c0*/  @!P0 NANOSLEEP.SYNCS 0x989680 ;  /* 0x009896800000895d */ /* 0x004fea0003900000 */
[----:B------:R-:W2:Y:S02]  /*85d0*/  @!P0 SYNCS.PHASECHK.TRANS64 P0, [R0+URZ], R3 ;  /* 0x00000003000085a7 */ /* 0x000ea400080010ff */
[----:B--2---:R-:W-:Y:S05]  /*85e0*/  @!P0 BRA `(.L_x_170) ;  /* 0xfffffffc00f08947 */ /* 0x004fea000383ffff */
[----:B------:R-:W-:Y:S05]  /*85f0*/  BRA `(.L_x_171) ;  /* 0xffffffac00007947 */ /* 0x000fea000383ffff */
.L_x_58:
[----:B----4-:R-:W-:-:S07]  /*8600*/  MOV R0, UR5 ;  /* 0x0000000500007c02 */ /* 0x010fce0008000f00 */
.L_x_172:
[----:B-1----:R1:W2:Y:S02]  /*8610*/  SYNCS.PHASECHK.TRANS64.TRYWAIT P0, [R0+URZ], R3 ;  /* 0x00000003000075a7 */ /* 0x0022a400080011ff */
[----:B--2---:R-:W-:Y:S05]  /*8620*/  @!P0 NANOSLEEP.SYNCS 0x989680 ;  /* 0x009896800000895d */ /* 0x004fea0003900000 */
[----:B------:R-:W2:Y:S02]  /*8630*/  @!P0 SYNCS.PHASECHK.TRANS64 P0, [R0+URZ], R3 ;  /* 0x00000003000085a7 */ /* 0x000ea400080010ff */
[----:B--2---:R-:W-:Y:S05]  /*8640*/  @!P0 BRA `(.L_x_172) ;  /* 0xfffffffc00f08947 */ /* 0x004fea000383ffff */
[----:B------:R-:W-:Y:S05]  /*8650*/  BRA `(.L_x_173) ;  /* 0xffffffac000c7947 */ /* 0x000fea000383ffff */
.L_x_59:
[----:B----4-:R-:W-:-:S07]  /*8660*/  MOV R0, UR5 ;  /* 0x0000000500007c02 */ /* 0x010fce0008000f00 */
.L_x_174:
[----:B-1----:R1:W2:Y:S02]  /*8670*/  SYNCS.PHASECHK.TRANS64.TRYWAIT P0, [R0+URZ], R3 ;  /* 0x00000003000075a7 */ /* 0x0022a400080011ff */
[----:B--2---:R-:W-:Y:S05]  /*8680*/  @!P0 NANOSLEEP.SYNCS 0x989680 ;  /* 0x009896800000895d */ /* 0x004fea0003900000 */
[----:B------:R-:W2:Y:S02]  /*8690*/  @!P0 SYNCS.PHASECHK.TRANS64 P0, [R0+URZ], R3 ;  /* 0x00000003000085a7 */ /* 0x000ea400080010ff */
[----:B--2---:R-:W-:Y:S05]  /*86a0*/  @!P0 BRA `(.L_x_174) ;  /* 0xfffffffc00f08947 */ /* 0x004fea000383ffff */
[----:B------:R-:W-:Y:S05]  /*86b0*/  BRA `(.L_x_175) ;  /* 0xffffffac00187947 */ /* 0x000fea000383ffff */
.L_x_60:
[----:B----4-:R-:W-:-:S07]  /*86c0*/  MOV R0, UR5 ;  /* 0x0000000500007c02 */ /* 0x010fce0008000f00 */
.L_x_176:
[----:B-1----:R1:W2:Y:S02]  /*86d0*/  SYNCS.PHASECHK.TRANS64.TRYWAIT P0, [R0+URZ], R3 ;  /* 0x00000003000075a7 */ /* 0x0022a400080011ff */
[----:B--2---:R-:W-:Y:S05]  /*86e0*/  @!P0 NANOSLEEP.SYNCS 0x989680 ;  /* 0x009896800000895d */ /* 0x004fea0003900000 */
[----:B------:R-:W2:Y:S02]  /*86f0*/  @!P0 SYNCS.PHASECHK.TRANS64 P0, [R0+URZ], R3 ;  /* 0x00000003000085a7 */ /* 0x000ea400080010ff */
[----:B--2---:R-:W-:Y:S05]  /*8700*/  @!P0 BRA `(.L_x_176) ;  /* 0xfffffffc00f08947 */ /* 0x004fea000383ffff */
[----:B------:R-:W-:Y:S05]  /*8710*/  BRA `(.L_x_177) ;  /* 0xffffffac00247947 */ /* 0x000fea000383ffff */
.L_x_61:
[----:B----4-:R-:W-:-:S07]  /*8720*/  MOV R0, UR5 ;  /* 0x0000000500007c02 */ /* 0x010fce0008000f00 */
.L_x_178:
[----:B-1----:R1:W2:Y:S02]  /*8730*/  SYNCS.PHASECHK.TRANS64.TRYWAIT P0, [R0+URZ], R3 ;  /* 0x00000003000075a7 */ /* 0x0022a400080011ff */
[----:B--2---:R-:W-:Y:S05]  /*8740*/  @!P0 NANOSLEEP.SYNCS 0x989680 ;  /* 0x009896800000895d */ /* 0x004fea0003900000 */
[----:B------:R-:W2:Y:S02]  /*8750*/  @!P0 SYNCS.PHASECHK.TRANS64 P0, [R0+URZ], R3 ;  /* 0x00000003000085a7 */ /* 0x000ea400080010ff */
[----:B--2---:R-:W-:Y:S05]  /*8760*/  @!P0 BRA `(.L_x_178) ;  /* 0xfffffffc00f08947 */ /* 0x004fea000383ffff */
[----:B------:R-:W-:Y:S05]  /*8770*/  BRA `(.L_x_179) ;  /* 0xffffffac00307947 */ /* 0x000fea000383ffff */
.L_x_62:
[----:B----4-:R-:W-:-:S07]  /*8780*/  MOV R0, UR5 ;  /* 0x0000000500007c02 */ /* 0x010fce0008000f00 */
.L_x_180:
[----:B-1----:R1:W2:Y:S02]  /*8790*/  SYNCS.PHASECHK.TRANS64.TRYWAIT P0, [R0+URZ], R3 ;  /* 0x00000003000075a7 */ /* 0x0022a400080011ff */
[----:B--2---:R-:W-:Y:S05]  /*87a0*/  @!P0 NANOSLEEP.SYNCS 0x989680 ;  /* 0x009896800000895d */ /* 0x004fea0003900000 */
[----:B------:R-:W2:Y:S02]  /*87b0*/  @!P0 SYNCS.PHASECHK.TRANS64 P0, [R0+URZ], R3 ;  /* 0x00000003000085a7 */ /* 0x000ea400080010ff */
[----:B--2---:R-:W-:Y:S05]  /*87c0*/  @!P0 BRA `(.L_x_180) ;  /* 0xfffffffc00f08947 */ /* 0x004fea000383ffff */
[----:B------:R-:W-:Y:S05]  /*87d0*/  BRA `(.L_x_181) ;  /* 0xffffffac003c7947 */ /* 0x000fea000383ffff */
.L_x_63:
[----:B----4-:R-:W-:-:S07]  /*87e0*/  MOV R0, UR5 ;  /* 0x0000000500007c02 */ /* 0x010fce0008000f00 */
.L_x_182:
[----:B-1----:R1:W2:Y:S02]  /*87f0*/  SYNCS.PHASECHK.TRANS64.TRYWAIT P0, [R0+URZ], R3 ;  /* 0x00000003000075a7 */ /* 0x0022a400080011ff */
[----:B--2---:R-:W-:Y:S05]  /*8800*/  @!P0 NANOSLEEP.SYNCS 0x989680 ;  /* 0x009896800000895d */ /* 0x004fea0003900000 */
[----:B------:R-:W2:Y:S02]  /*8810*/  @!P0 SYNCS.PHASECHK.TRANS64 P0, [R0+URZ], R3 ;  /* 0x00000003000085a7 */ /* 0x000ea400080010ff */
[----:B--2---:R-:W-:Y:S05]  /*8820*/  @!P0 BRA `(.L_x_182) ;  /* 0xfffffffc00f08947 */ /* 0x004fea000383ffff */
[----:B------:R-:W-:Y:S05]  /*8830*/  BRA `(.L_x_183) ;  /* 0xffffffac00487947 */ /* 0x000fea000383ffff */
.L_x_64:
[----:B----4-:R-:W-:-:S07]  /*8840*/  MOV R0, UR5 ;  /* 0x0000000500007c02 */ /* 0x010fce0008000f00 */
.L_x_184:
[----:B-1----:R1:W2:Y:S02]  /*8850*/  SYNCS.PHASECHK.TRANS64.TRYWAIT P0, [R0+URZ], R3 ;  /* 0x00000003000075a7 */ /* 0x0022a400080011ff */
[----:B--2---:R-:W-:Y:S05]  /*8860*/  @!P0 NANOSLEEP.SYNCS 0x989680 ;  /* 0x009896800000895d */ /* 0x004fea0003900000 */
[----:B------:R-:W2:Y:S02]  /*8870*/  @!P0 SYNCS.PHASECHK.TRANS64 P0, [R0+URZ], R3 ;  /* 0x00000003000085a7 */ /* 0x000ea400080010ff */
[----:B--2---:R-:W-:Y:S05]  /*8880*/  @!P0 BRA `(.L_x_184) ;  /* 0xfffffffc00f08947 */ /* 0x004fea000383ffff */
[----:B------:R-:W-:Y:S05]  /*8890*/  BRA `(.L_x_185) ;  /* 0xffffffac00547947 */ /* 0x000fea000383ffff */
.L_x_65:
[----:B----4-:R-:W-:-:S07]  /*88a0*/  MOV R0, UR5 ;  /* 0x0000000500007c02 */ /* 0x010fce0008000f00 */
.L_x_186:
[----:B-1----:R1:W2:Y:S02]  /*88b0*/  SYNCS.PHASECHK.TRANS64.TRYWAIT P0, [R0+URZ], R3 ;  /* 0x00000003000075a7 */ /* 0x0022a400080011ff */
[----:B--2---:R-:W-:Y:S05]  /*88c0*/  @!P0 NANOSLEEP.SYNCS 0x989680 ;  /* 0x009896800000895d */ /* 0x004fea0003900000 */
[----:B------:R-:W2:Y:S02]  /*88d0*/  @!P0 SYNCS.PHASECHK.TRANS64 P0, [R0+URZ], R3 ;  /* 0x00000003000085a7 */ /* 0x000ea400080010ff */
[----:B--2---:R-:W-:Y:S05]  /*88e0*/  @!P0 BRA `(.L_x_186) ;  /* 0xfffffffc00f08947 */ /* 0x004fea000383ffff */
[----:B------:R-:W-:Y:S05]  /*88f0*/  BRA `(.L_x_187) ;  /* 0xffffffac00607947 */ /* 0x000fea000383ffff */
.L_x_66:
[----:B----4-:R-:W-:-:S07]  /*8900*/  MOV R0, UR5 ;  /* 0x0000000500007c02 */ /* 0x010fce0008000f00 */
.L_x_188:
[----:B-1----:R1:W2:Y:S02]  /*8910*/  SYNCS.PHASECHK.TRANS64.TRYWAIT P0, [R0+URZ], R3 ;  /* 0x00000003000075a7 */ /* 0x0022a400080011ff */
[----:B--2---:R-:W-:Y:S05]  /*8920*/  @!P0 NANOSLEEP.SYNCS 0x989680 ;  /* 0x009896800000895d */ /* 0x004fea0003900000 */
[----:B------:R-:W2:Y:S02]  /*8930*/  @!P0 SYNCS.PHASECHK.TRANS64 P0, [R0+URZ], R3 ;  /* 0x00000003000085a7 */ /* 0x000ea400080010ff */
[----:B--2---:R-:W-:Y:S05]  /*8940*/  @!P0 BRA `(.L_x_188) ;  /* 0xfffffffc00f08947 */ /* 0x004fea000383ffff */
[----:B------:R-:W-:Y:S05]  /*8950*/  BRA `(.L_x_189) ;  /* 0xffffffac006c7947 */ /* 0x000fea000383ffff */
.L_x_67:
[----:B----4-:R-:W-:-:S07]  /*8960*/  MOV R0, UR5 ;  /* 0x0000000500007c02 */ /* 0x010fce0008000f00 */
.L_x_190:
[----:B-1----:R1:W2:Y:S02]  /*8970*/  SYNCS.PHASECHK.TRANS64.TRYWAIT P0, [R0+URZ], R3 ;  /* 0x00000003000075a7 */ /* 0x0022a400080011ff */
[----:B--2---:R-:W-:Y:S05]  /*8980*/  @!P0 NANOSLEEP.SYNCS 0x989680 ;  /* 0x009896800000895d */ /* 0x004fea0003900000 */
[----:B------:R-:W2:Y:S02]  /*8990*/  @!P0 SYNCS.PHASECHK.TRANS64 P0, [R0+URZ], R3 ;  /* 0x00000003000085a7 */ /* 0x000ea400080010ff */
[----:B--2---:R-:W-:Y:S05]  /*89a0*/  @!P0 BRA `(.L_x_190) ;  /* 0xfffffffc00f08947 */ /* 0x004fea000383ffff */
[----:B------:R-:W-:Y:S05]  /*89b0*/  BRA `(.L_x_191) ;  /* 0xffffffac00787947 */ /* 0x000fea000383ffff */
.L_x_68:
[----:B----4-:R-:W-:-:S07]  /*89c0*/  MOV R0, UR5 ;  /* 0x0000000500007c02 */ /* 0x010fce0008000f00 */
.L_x_192:
[----:B-1----:R1:W2:Y:S02]  /*89d0*/  SYNCS.PHASECHK.TRANS64.TRYWAIT P0, [R0+URZ], R3 ;  /* 0x00000003000075a7 */ /* 0x0022a400080011ff */
[----:B--2---:R-:W-:Y:S05]  /*89e0*/  @!P0 NANOSLEEP.SYNCS 0x989680 ;  /* 0x009896800000895d */ /* 0x004fea0003900000 */
[----:B------:R-:W2:Y:S02]  /*89f0*/  @!P0 SYNCS.PHASECHK.TRANS64 P0, [R0+URZ], R3 ;  /* 0x00000003000085a7 */ /* 0x000ea400080010ff */
[----:B--2---:R-:W-:Y:S05]  /*8a00*/  @!P0 BRA `(.L_x_192) ;  /* 0xfffffffc00f08947 */ /* 0x004fea000383ffff */
[----:B------:R-:W-:Y:S05]  /*8a10*/  BRA `(.L_x_193) ;  /* 0xffffffac00847947 */ /* 0x000fea000383ffff */
.L_x_69:
[----:B----4-:R-:W-:-:S07]  /*8a20*/  MOV R0, UR5 ;  /* 0x0000000500007c02 */ /* 0x010fce0008000f00 */
.L_x_194:
[----:B-1----:R1:W2:Y:S02]  /*8a30*/  SYNCS.PHASECHK.TRANS64.TRYWAIT P0, [R0+URZ], R3 ;  /* 0x00000003000075a7 */ /* 0x0022a400080011ff */
[----:B--2---:R-:W-:Y:S05]  /*8a40*/  @!P0 NANOSLEEP.SYNCS 0x989680 ;  /* 0x009896800000895d */ /* 0x004fea0003900000 */
[----:B------:R-:W2:Y:S02]  /*8a50*/  @!P0 SYNCS.PHASECHK.TRANS64 P0, [R0+URZ], R3 ;  /* 0x00000003000085a7 */ /* 0x000ea400080010ff */
[----:B--2---:R-:W-:Y:S05]  /*8a60*/  @!P0 BRA `(.L_x_194) ;  /* 0xfffffffc00f08947 */ /* 0x004fea000383ffff */
[----:B------:R-:W-:Y:S05]  /*8a70*/  BRA `(.L_x_195) ;  /* 0xffffffac00907947 */ /* 0x000fea000383ffff */
.L_x_72:
[----:B-1----:R1:W2:Y:S02]  /*8a80*/  SYNCS.PHASECHK.TRANS64.TRYWAIT P0, [R0+URZ+0x2a0], R5 ;  /* 0x0002a005000075a7 */ /* 0x0022a400080011ff */
[----:B--2---:R-:W-:Y:S05]  /*8a90*/  @!P0 NANOSLEEP.SYNCS 0x989680 ;  /* 0x009896800000895d */ /* 0x004fea0003900000 */
[----:B------:R-:W2:Y:S02]  /*8aa0*/  @!P0 SYNCS.PHASECHK.TRANS64 P0, [R0+URZ+0x2a0], R5 ;  /* 0x0002a005000085a7 */ /* 0x000ea400080010ff */
[----:B--2---:R-:W-:Y:S05]  /*8ab0*/  @!P0 BRA `(.L_x_72) ;  /* 0xfffffffc00f08947 */ /* 0x004fea000383ffff */
[----:B------:R-:W-:Y:S05]  /*8ac0*/  BRA `(.L_x_196) ;  /* 0xffffffac00ec7947 */ /* 0x000fea000383ffff */
.L_x_73:
[----:B------:R-:W-:-:S07]  /*8ad0*/  MOV R0, UR5 ;  /* 0x0000000500007c02 */ /* 0x000fce0008000f00 */
.L_x_197:
[----:B-1----:R1:W2:Y:S02]  /*8ae0*/  SYNCS.PHASECHK.TRANS64.TRYWAIT P0, [R0+URZ+0x250], R5 ;  /* 0x00025005000075a7 */ /* 0x0022a400080011ff */
[----:B--2---:R-:W-:Y:S05]  /*8af0*/  @!P0 NANOSLEEP.SYNCS 0x989680 ;  /* 0x009896800000895d */ /* 0x004fea0003900000 */
[----:B------:R-:W2:Y:S02]  /*8b00*/  @!P0 SYNCS.PHASECHK.TRANS64 P0, [R0+URZ+0x250], R5 ;  /* 0x00025005000085a7 */ /* 0x000ea400080010ff */
[----:B--2---:R-:W-:Y:S05]  /*8b10*/  @!P0 BRA `(.L_x_197) ;  /* 0xfffffffc00f08947 */ /* 0x004fea000383ffff */
[----:B------:R-:W-:Y:S05]  /*8b20*/  BRA `(.L_x_198) ;  /* 0xffffffac00fc7947 */ /* 0x000fea000383ffff */
.L_x_74:
[----:B-1----:R1:W2:Y:S02]  /*8b30*/  SYNCS.PHASECHK.TRANS64.TRYWAIT P1, [R0+URZ+0x240], R5 ;  /* 0x00024005000075a7 */ /* 0x0022a400080211ff */
[----:B--2---:R-:W-:Y:S05]  /*8b40*/  @!P1 NANOSLEEP.SYNCS 0x989680 ;  /* 0x009896800000995d */ /* 0x004fea0003900000 */
[----:B------:R-:W2:Y:S02]  /*8b50*/  @!P1 SYNCS.PHASECHK.TRANS64 P1, [R0+URZ+0x240], R5 ;  /* 0x00024005000095a7 */ /* 0x000ea400080210ff */
[----:B--2---:R-:W-:Y:S05]  /*8b60*/  @!P1 BRA `(.L_x_74) ;  /* 0xfffffffc00f09947 */ /* 0x004fea000383ffff */
[----:B------:R-:W-:Y:S05]  /*8b70*/  BRA `(.L_x_199) ;  /* 0xffffffb0002c7947 */ /* 0x000fea000383ffff */
.L_x_77:
[----:B------:R-:W-:-:S07]  /*8b80*/  MOV R0, UR5 ;  /* 0x0000000500007c02 */ /* 0x000fce0008000f00 */
.L_x_200:
[----:B-1----:R1:W2:Y:S02]  /*8b90*/  SYNCS.PHASECHK.TRANS64.TRYWAIT P0, [R0+URZ+0x250], R3 ;  /* 0x00025003000075a7 */ /* 0x0022a400080011ff */
[----:B--2---:R-:W-:Y:S05]  /*8ba0*/  @!P0 NANOSLEEP.SYNCS 0x989680 ;  /* 0x009896800000895d */ /* 0x004fea0003900000 */
[----:B------:R-:W2:Y:S02]  /*8bb0*/  @!P0 SYNCS.PHASECHK.TRANS64 P0, [R0+URZ+0x250], R3 ;  /* 0x00025003000085a7 */ /* 0x000ea400080010ff */
[----:B--2---:R-:W-:Y:S05]  /*8bc0*/  @!P0 BRA `(.L_x_200) ;  /* 0xfffffffc00f08947 */ /* 0x004fea000383ffff */
[----:B------:R-:W-:Y:S05]  /*8bd0*/  BRA `(.L_x_76) ;  /* 0xffffffb000807947 */ /* 0x000fea000383ffff */
.L_x_84:
[----:B-1----:R1:W2:Y:S02]  /*8be0*/  SYNCS.PHASECHK.TRANS64.TRYWAIT P1, [R0+URZ+0x240], R5 ;  /* 0x00024005000075a7 */ /* 0x0022a400080211ff */
[----:B--2---:R-:W-:Y:S05]  /*8bf0*/  @!P1 NANOSLEEP.SYNCS 0x989680 ;  /* 0x009896800000995d */ /* 0x004fea0003900000 */
[----:B------:R-:W2:Y:S02]  /*8c00*/  @!P1 SYNCS.PHASECHK.TRANS64 P1, [R0+URZ+0x240], R5 ;  /* 0x00024005000095a7 */ /* 0x000ea400080210ff */
[----:B--2---:R-:W-:Y:S05]  /*8c10*/  @!P1 BRA `(.L_x_84) ;  /* 0xfffffffc00f09947 */ /* 0x004fea000383ffff */
[----:B------:R-:W-:Y:S05]  /*8c20*/  BRA `(.L_x_201) ;  /* 0xffffffb400d07947 */ /* 0x000fea000383ffff */
.L_x_85:
[----:B------:R-:W-:-:S07]  /*8c30*/  MOV R3, UR9 ;  /* 0x0000000900037c02 */ /* 0x000fce0008000f00 */
.L_x_202:
[----:B-1----:R1:W2:Y:S02]  /*8c40*/  SYNCS.PHASECHK.TRANS64.TRYWAIT P0, [R3+URZ+0x280], R0 ;  /* 0x00028000030075a7 */ /* 0x0022a400080011ff */
[----:B--2---:R-:W-:Y:S05]  /*8c50*/  @!P0 NANOSLEEP.SYNCS 0x989680 ;  /* 0x009896800000895d */ /* 0x004fea0003900000 */
[----:B------:R-:W2:Y:S02]  /*8c60*/  @!P0 SYNCS.PHASECHK.TRANS64 P0, [R3+URZ+0x280], R0 ;  /* 0x00028000030085a7 */ /* 0x000ea400080010ff */
[----:B--2---:R-:W-:Y:S05]  /*8c70*/  @!P0 BRA `(.L_x_202) ;  /* 0xfffffffc00f08947 */ /* 0x004fea000383ffff */
[----:B------:R-:W-:Y:S05]  /*8c80*/  BRA `(.L_x_203) ;  /* 0xffffffb800047947 */ /* 0x000fea000383ffff */
.L_x_88:
[----:B------:R-:W-:Y:S07]  /*8c90*/  MOV R0, UR7 ;  /* 0x0000000700007c02 */ /* 0x000fee0008000f00 */
.L_x_204:
[----:B-1----:R1:W2:Y:S02]  /*8ca0*/  SYNCS.PHASECHK.TRANS64.TRYWAIT P0, [R0+URZ], R3 ;  /* 0x00000003000075a7 */ /* 0x0022a400080011ff */
[----:B--2---:R-:W-:Y:S05]  /*8cb0*/  @!P0 NANOSLEEP.SYNCS 0x989680 ;  /* 0x009896800000895d */ /* 0x004fea0003900000 */
[----:B------:R-:W2:Y:S02]  /*8cc0*/  @!P0 SYNCS.PHASECHK.TRANS64 P0, [R0+URZ], R3 ;  /* 0x00000003000085a7 */ /* 0x000ea400080010ff */
[----:B--2---:R-:W-:Y:S05]  /*8cd0*/  @!P0 BRA `(.L_x_204) ;  /* 0xfffffffc00f08947 */ /* 0x004fea000383ffff */
[----:B------:R-:W-:Y:S05]  /*8ce0*/  BRA `(.L_x_87) ;  /* 0xffffffb800247947 */ /* 0x000fea000383ffff */
.L_x_91:
[----:B------:R-:W-:-:S07]  /*8cf0*/  MOV R0, UR5 ;  /* 0x0000000500007c02 */ /* 0x000fce0008000f00 */
.L_x_205:
[----:B--2---:R2:W3:Y:S02]  /*8d00*/  SYNCS.PHASECHK.TRANS64.TRYWAIT P0, [R0+URZ], R3 ;  /* 0x00000003000075a7 */ /* 0x0044e400080011ff */
[----:B---3--:R-:W-:Y:S05]  /*8d10*/  @!P0 NANOSLEEP.SYNCS 0x989680 ;  /* 0x009896800000895d */ /* 0x008fea0003900000 */
[----:B------:R-:W3:Y:S02]  /*8d20*/  @!P0 SYNCS.PHASECHK.TRANS64 P0, [R0+URZ], R3 ;  /* 0x00000003000085a7 */ /* 0x000ee400080010ff */
[----:B---3--:R-:W-:Y:S05]  /*8d30*/  @!P0 BRA `(.L_x_205) ;  /* 0xfffffffc00f08947 */ /* 0x008fea000383ffff */
[----:B------:R-:W-:Y:S05]  /*8d40*/  BRA `(.L_x_206) ;  /* 0xffffffb800cc7947 */ /* 0x000fea000383ffff */
.L_x_92:
[----:B------:R-:W-:-:S07]  /*8d50*/  MOV R0, UR5 ;  /* 0x0000000500007c02 */ /* 0x000fce0008000f00 */
.L_x_207:
[----:B--2---:R2:W3:Y:S02]  /*8d60*/  SYNCS.PHASECHK.TRANS64.TRYWAIT P0, [R0+URZ], R3 ;  /* 0x00000003000075a7 */ /* 0x0044e400080011ff */
[----:B---3--:R-:W-:Y:S05]  /*8d70*/  @!P0 NANOSLEEP.SYNCS 0x989680 ;  /* 0x009896800000895d */ /* 0x008fea0003900000 */
[----:B------:R-:W3:Y:S02]  /*8d80*/  @!P0 SYNCS.PHASECHK.TRANS64 P0, [R0+URZ], R3 ;  /* 0x00000003000085a7 */ /* 0x000ee400080010ff */
[----:B---3--:R-:W-:Y:S05]  /*8d90*/  @!P0 BRA `(.L_x_207) ;  /* 0xfffffffc00f08947 */ /* 0x008fea000383ffff */
[----:B------:R-:W-:Y:S05]  /*8da0*/  BRA `(.L_x_208) ;  /* 0xffffffb800d87947 */ /* 0x000fea000383ffff */
.L_x_93:
[----:B------:R-:W-:-:S07]  /*8db0*/  MOV R0, UR5 ;  /* 0x0000000500007c02 */ /* 0x000fce0008000f00 */
.L_x_209:
[----:B--2---:R2:W3:Y:S02]  /*8dc0*/  SYNCS.PHASECHK.TRANS64.TRYWAIT P0, [R0+URZ], R3 ;  /* 0x00000003000075a7 */ /* 0x0044e400080011ff */
[----:B---3--:R-:W-:Y:S05]  /*8dd0*/  @!P0 NANOSLEEP.SYNCS 0x989680 ;  /* 0x009896800000895d */ /* 0x008fea0003900000 */
[----:B------:R-:W3:Y:S02]  /*8de0*/  @!P0 SYNCS.PHASECHK.TRANS64 P0, [R0+URZ], R3 ;  /* 0x00000003000085a7 */ /* 0x000ee400080010ff */
[----:B---3--:R-:W-:Y:S05]  /*8df0*/  @!P0 BRA `(.L_x_209) ;  /* 0xfffffffc00f08947 */ /* 0x008fea000383ffff */
[----:B------:R-:W-:Y:S05]  /*8e00*/  BRA `(.L_x_210) ;  /* 0xffffffb800e47947 */ /* 0x000fea000383ffff */
.L_x_94:
[----:B------:R-:W-:-:S07]  /*8e10*/  MOV R0, UR7 ;  /* 0x0000000700007c02 */ /* 0x000fce0008000f00 */
.L_x_211:
[----:B--2---:R2:W3:Y:S02]  /*8e20*/  SYNCS.PHASECHK.TRANS64.TRYWAIT P0, [R0+URZ], R3 ;  /* 0x00000003000075a7 */ /* 0x0044e400080011ff */
[----:B---3--:R-:W-:Y:S05]  /*8e30*/  @!P0 NANOSLEEP.SYNCS 0x989680 ;  /* 0x009896800000895d */ /* 0x008fea0003900000 */
[----:B------:R-:W3:Y:S02]  /*8e40*/  @!P0 SYNCS.PHASECHK.TRANS64 P0, [R0+URZ], R3 ;  /* 0x00000003000085a7 */ /* 0x000ee400080010ff */
[----:B---3--:R-:W-:Y:S05]  /*8e50*/  @!P0 BRA `(.L_x_211) ;  /* 0xfffffffc00f08947 */ /* 0x008fea000383ffff */
[----:B------:R-:W-:Y:S05]  /*8e60*/  BRA `(.L_x_212) ;  /* 0xffffffb800f07947 */ /* 0x000fea000383ffff */
.L_x_99:
[----:B---3--:R3:W1:Y:S02]  /*8e70*/  SYNCS.PHASECHK.TRANS64.TRYWAIT P0, [R0+URZ+0x240], R3 ;  /* 0x00024003000075a7 */ /* 0x00866400080011ff */
[----:B-1----:R-:W-:Y:S05]  /*8e80*/  @!P0 NANOSLEEP.SYNCS 0x989680 ;  /* 0x009896800000895d */ /* 0x002fea0003900000 */
[----:B------:R-:W1:Y:S02]  /*8e90*/  @!P0 SYNCS.PHASECHK.TRANS64 P0, [R0+URZ+0x240], R3 ;  /* 0x00024003000085a7 */ /* 0x000e6400080010ff */
[----:B-1----:R-:W-:Y:S05]  /*8ea0*/  @!P0 BRA `(.L_x_99) ;  /* 0xfffffffc00f08947 */ /* 0x002fea000383ffff */
[----:B------:R-:W-:Y:S05]  /*8eb0*/  BRA `(.L_x_213) ;  /* 0xffffffbc00ec7947 */ /* 0x000fea000383ffff */
.L_x_102:
[----:B------:R-:W-:Y:S07]  /*8ec0*/  MOV R0, UR6 ;  /* 0x0000000600007c02 */ /* 0x000fee0008000f00 */
.L_x_214:
[----:B-1----:R1:W3:Y:S02]  /*8ed0*/  SYNCS.PHASECHK.TRANS64.TRYWAIT P0, [R0+URZ+0x238], R3 ;  /* 0x00023803000075a7 */ /* 0x0022e400080011ff */
[----:B---3--:R-:W-:Y:S05]  /*8ee0*/  @!P0 NANOSLEEP.SYNCS 0x989680 ;  /* 0x009896800000895d */ /* 0x008fea0003900000 */
[----:B------:R-:W3:Y:S02]  /*8ef0*/  @!P0 SYNCS.PHASECHK.TRANS64 P0, [R0+URZ+0x238], R3 ;  /* 0x00023803000085a7 */ /* 0x000ee400080010ff */
[----:B---3--:R-:W-:Y:S05]  /*8f00*/  @!P0 BRA `(.L_x_214) ;  /* 0xfffffffc00f08947 */ /* 0x008fea000383ffff */
[----:B------:R-:W-:Y:S05]  /*8f10*/  BRA `(.L_x_101) ;  /* 0xffffffc000d87947 */ /* 0x000fea000383ffff */
.L_x_105:
[----:B------:R-:W-:Y:S07]  /*8f20*/  MOV R3, UR6 ;  /* 0x0000000600037c02 */ /* 0x000fee0008000f00 */
.L_x_215:
[----:B-1----:R1:W2:Y:S02]  /*8f30*/  SYNCS.PHASECHK.TRANS64.TRYWAIT P2, [R3+URZ+0x228], R26 ;  /* 0x0002281a030075a7 */ /* 0x0022a400080411ff */
[----:B--2---:R-:W-:Y:S05]  /*8f40*/  @!P2 NANOSLEEP.SYNCS 0x989680 ;  /* 0x009896800000a95d */ /* 0x004fea0003900000 */
[----:B------:R-:W2:Y:S02]  /*8f50*/  @!P2 SYNCS.PHASECHK.TRANS64 P2, [R3+URZ+0x228], R26 ;  /* 0x0002281a0300a5a7 */ /* 0x000ea400080410ff */
[----:B--2---:R-:W-:Y:S05]  /*8f60*/  @!P2 BRA `(.L_x_215) ;  /* 0xfffffffc00f0a947 */ /* 0x004fea000383ffff */
[----:B------:R-:W-:Y:S05]  /*8f70*/  BRA `(.L_x_216) ;  /* 0xffffffc4006c7947 */ /* 0x000fea000383ffff */
.L_x_108:
[----:B--2---:R2:W4:Y:S02]  /*8f80*/  SYNCS.PHASECHK.TRANS64.TRYWAIT P0, [R0+URZ+0x240], R3 ;  /* 0x00024003000075a7 */ /* 0x00452400080011ff */
[----:B----4-:R-:W-:Y:S05]  /*8f90*/  @!P0 NANOSLEEP.SYNCS 0x989680 ;  /* 0x009896800000895d */ /* 0x010fea0003900000 */
[----:B------:R-:W4:Y:S02]  /*8fa0*/  @!P0 SYNCS.PHASECHK.TRANS64 P0, [R0+URZ+0x240], R3 ;  /* 0x00024003000085a7 */ /* 0x000f2400080010ff */
[----:B----4-:R-:W-:Y:S05]  /*8fb0*/  @!P0 BRA `(.L_x_108) ;  /* 0xfffffffc00f08947 */ /* 0x010fea000383ffff */
[----:B------:R-:W-:Y:S05]  /*8fc0*/  BRA `(.L_x_217) ;  /* 0xffffffc800bc7947 */ /* 0x000fea000383ffff */
.L_x_119:
[----:B-1----:R-:W-:Y:S04]  /*8fd0*/  MOV R0, UR43 ;  /* 0x0000002b00007c02 */ /* 0x002fe80008000f00 */
[----:B------:R1:W2:Y:S03]  /*8fe0*/  SYNCS.PHASECHK.TRANS64.TRYWAIT P1, [R0+URZ+0x220], R3 ;  /* 0x00022003000075a7 */ /* 0x0002a600080211ff */
[----:B--2---:R-:W-:Y:S05]  /*8ff0*/  @!P1 NANOSLEEP.SYNCS 0x989680 ;  /* 0x009896800000995d */ /* 0x004fea0003900000 */
[----:B------:R-:W2:Y:S02]  /*9000*/  @!P1 SYNCS.PHASECHK.TRANS64 P1, [R0+URZ+0x220], R3 ;  /* 0x00022003000095a7 */ /* 0x000ea400080210ff */
[----:B--2---:R-:W-:Y:S05]  /*9010*/  @!P1 BRA `(.L_x_119) ;  /* 0xfffffffc00ec9947 */ /* 0x004fea000383ffff */
[----:B------:R-:W-:Y:S05]  /*9020*/  BRA `(.L_x_118) ;  /* 0xffffffd400b87947 */ /* 0x000fea000383ffff */
.L_x_121:
[----:B------:R1:W1:Y:S02]  /*9030*/  SYNCS.PHASECHK.TRANS64.TRYWAIT P1, [R156+URZ+0x260], R5 ;  /* 0x000260059c0075a7 */ /* 0x00026400080211ff */
[----:B-1----:R-:W-:Y:S05]  /*9040*/  @!P1 NANOSLEEP.SYNCS 0x989680 ;  /* 0x009896800000995d */ /* 0x002fea0003900000 */
[----:B------:R-:W1:Y:S02]  /*9050*/  @!P1 SYNCS.PHASECHK.TRANS64 P1, [R156+URZ+0x260], R5 ;  /* 0x000260059c0095a7 */ /* 0x000e6400080210ff */
[----:B-1----:R-:W-:Y:S05]  /*9060*/  @!P1 BRA `(.L_x_121) ;  /* 0xfffffffc00f09947 */ /* 0x002fea000383ffff */
[----:B------:R-:W-:Y:S05]  /*9070*/  BRA `(.L_x_120) ;  /* 0xffffffd400fc7947 */ /* 0x000fea000383ffff */
        .weak           $__internal_0_$__cuda_sm10x_tcgen05_guardrail_trap_col_being_dealloced_not_returned_by_alloc
        .type           $__internal_0_$__cuda_sm10x_tcgen05_guardrail_trap_col_being_dealloced_not_returned_by_alloc,@function
        .size           $__internal_0_$__cuda_sm10x_tcgen05_guardrail_trap_col_being_dealloced_not_returned_by_alloc,($__internal_1_$__cuda_sm10x_tcgen05_guardrail_trap_phase_invalid_during_alloc - $__internal_0_$__cuda_sm10x_tcgen05_guardrail_trap_col_being_dealloced_not_returned_by_alloc)
$__internal_0_$__cuda_sm10x_tcgen05_guardrail_trap_col_being_dealloced_not_returned_by_alloc:
[----:B------:R-:W-:Y:S05]  /*9080*/  BPT.TRAP 0x1 ;  /* 0x000000040000795c */ /* 0x000fea0000300000 */
[----:B------:R-:W-:-:S04]  /*9090*/  HFMA2 R3, -RZ, RZ, 0, 0 ;  /* 0x00000000ff037431 */ /* 0x000fc800000001ff */
[----:B------:R-:W-:Y:S05]  /*90a0*/  RET.REL.NODEC R2 `(_ZN7cutlass13device_kernelINS_4gemm6kernel13GemmUniversalIN4cute5tupleIJiiiiEEENS1_10collective13CollectiveMmaINS1_35MainloopSm100TmaUmmaWarpSpecializedILi34ELi2ELi4ENS5_IJNS4_1CILi1EEESB_SB_EEEEENS5_IJNSA_ILi128EEENSA_ILi64EEENSA_ILi32EEEEEENS_12float_e4m3_tENS5_IJSB_llEEESI_SJ_NS4_8TiledMMAINS4_8MMA_AtomIJNS4_10MMA_TraitsINS4_19SM100_MMA_F8F6F4_SSEJSI_SI_fSE_SF_NS4_17integral_constantINS4_4UMMA5MajorELSQ_1EEESR_NSO_INSP_7ScaleInELSS_0EEEST_EEEEEENS4_6LayoutISC_NS5_IJNSA_ILi0EEESX_SX_EEEEENS5_IJNS4_10UnderscoreES10_S10_EEEEENS4_13SM90_TMA_LOADENS4_14ComposedLayoutINS4_7SwizzleILi3ELi4ELi3EEENS4_18smem_ptr_flag_bitsILi8EEENSW_INS5_IJSE_NSA_ILi8EEEEEENS5_IJSB_SE_EEEEEEEvNS4_8identityES13_NS14_INS15_ILi2ELi4ELi3EEES18_NSW_INS5_IJSF_S19_EEENS5_IJSB_SF_EEEEEEEvS1E_EENS_8epilogue10collective18CollectiveEpilogueINS1L_23Sm100TmaWarpSpecializedILi1ELi1ELi64ELb0ELb0EEEJSH_NS5_IJNSW_ISE_SB_EENSW_ISF_SB_EEEEESI_NS5_IJlSB_lEEESI_S1T_NS1L_6fusion15FusionCallbacksIS1P_NS1U_17LinearCombinationISI_fSI_fLNS_15FloatRoundStyleE2EEESH_S1S_JEEENS4_5SM1004TMEM4LOAD26SM100_TMEM_LOAD_32dp32b64xES13_NS14_IS1F_S18_NSW_INS5_IJS19_SF_EEENS5_IJSF_SB_EEEEEEENS4_39AutoVectorizingCopyWithAssumedAlignmentILi128EEENS4_14SM90_TMA_STOREES27_S29_S29_EEEvvEEEEvNT_6ParamsE) ;  /* 0xffffff6c02d47950 */ /* 0x000fea0003c3ffff */
        .weak           $__internal_1_$__cuda_sm10x_tcgen05_guardrail_trap_phase_invalid_during_alloc
        .type           $__internal_1_$__cuda_sm10x_tcgen05_guardrail_trap_phase_invalid_during_alloc,@function
        .size           $__internal_1_$__cuda_sm10x_tcgen05_guardrail_trap_phase_invalid_during_alloc,($__internal_2_$__cuda_sm10x_tcgen05_guardrail_trap_unallocated_columns_being_dealloced - $__internal_1_$__cuda_sm10x_tcgen05_guardrail_trap_phase_invalid_during_alloc)
$__internal_1_$__cuda_sm10x_tcgen05_guardrail_trap_phase_invalid_during_alloc:
[----:B------:R-:W-:Y:S05]  /*90b0*/  BPT.TRAP 0x1 ;  /* 0x000000040000795c */ /* 0x000fea0000300000 */
[----:B------:R-:W-:-:S04]  /*90c0*/  MOV R3, 0x0 ;  /* 0x0000000000037802 */ /* 0x000fc80000000f00 */
[----:B------:R-:W-:Y:S05]  /*90d0*/  RET.REL.NODEC R2 `(_ZN7cutlass13device_kernelINS_4gemm6kernel13GemmUniversalIN4cute5tupleIJiiiiEEENS1_10collective13CollectiveMmaINS1_35MainloopSm100TmaUmmaWarpSpecializedILi34ELi2ELi4ENS5_IJNS4_1CILi1EEESB_SB_EEEEENS5_IJNSA_ILi128EEENSA_ILi64EEENSA_ILi32EEEEEENS_12float_e4m3_tENS5_IJSB_llEEESI_SJ_NS4_8TiledMMAINS4_8MMA_AtomIJNS4_10MMA_TraitsINS4_19SM100_MMA_F8F6F4_SSEJSI_SI_fSE_SF_NS4_17integral_constantINS4_4UMMA5MajorELSQ_1EEESR_NSO_INSP_7ScaleInELSS_0EEEST_EEEEEENS4_6LayoutISC_NS5_IJNSA_ILi0EEESX_SX_EEEEENS5_IJNS4_10UnderscoreES10_S10_EEEEENS4_13SM90_TMA_LOADENS4_14ComposedLayoutINS4_7SwizzleILi3ELi4ELi3EEENS4_18smem_ptr_flag_bitsILi8EEENSW_INS5_IJSE_NSA_ILi8EEEEEENS5_IJSB_SE_EEEEEEEvNS4_8identityES13_NS14_INS15_ILi2ELi4ELi3EEES18_NSW_INS5_IJSF_S19_EEENS5_IJSB_SF_EEEEEEEvS1E_EENS_8epilogue10collective18CollectiveEpilogueINS1L_23Sm100TmaWarpSpecializedILi1ELi1ELi64ELb0ELb0EEEJSH_NS5_IJNSW_ISE_SB_EENSW_ISF_SB_EEEEESI_NS5_IJlSB_lEEESI_S1T_NS1L_6fusion15FusionCallbacksIS1P_NS1U_17LinearCombinationISI_fSI_fLNS_15FloatRoundStyleE2EEESH_S1S_JEEENS4_5SM1004TMEM4LOAD26SM100_TMEM_LOAD_32dp32b64xES13_NS14_IS1F_S18_NSW_INS5_IJS19_SF_EEENS5_IJSF_SB_EEEEEEENS4_39AutoVectorizingCopyWithAssumedAlignmentILi128EEENS4_14SM90_TMA_STOREES27_S29_S29_EEEvvEEEEvNT_6ParamsE) ;  /* 0xffffff6c02c87950 */ /* 0x000fea0003c3ffff */
        .weak           $__internal_2_$__cuda_sm10x_tcgen05_guardrail_trap_unallocated_columns_being_dealloced
        .type           $__internal_2_$__cuda_sm10x_tcgen05_guardrail_trap_unallocated_columns_being_dealloced,@function
        .size           $__internal_2_$__cuda_sm10x_tcgen05_guardrail_trap_unallocated_columns_being_dealloced,(.L_x_219 - $__internal_2_$__cuda_sm10x_tcgen05_guardrail_trap_unallocated_columns_being_dealloced)
$__internal_2_$__cuda_sm10x_tcgen05_guardrail_trap_unallocated_columns_being_dealloced:
[----:B------:R-:W-:Y:S05]  /*90e0*/  BPT.TRAP 0x1 ;  /* 0x000000040000795c */ /* 0x000fea0000300000 */
[----:B------:R-:W-:-:S04]  /*90f0*/  HFMA2 R3, -RZ, RZ, 0, 0 ;  /* 0x00000000ff037431 */ /* 0x000fc800000001ff */
[----:B------:R-:W-:Y:S05]  /*9100*/  RET.REL.NODEC R2 `(_ZN7cutlass13device_kernelINS_4gemm6kernel13GemmUniversalIN4cute5tupleIJiiiiEEENS1_10collective13CollectiveMmaINS1_35MainloopSm100TmaUmmaWarpSpecializedILi34ELi2ELi4ENS5_IJNS4_1CILi1EEESB_SB_EEEEENS5_IJNSA_ILi128EEENSA_ILi64EEENSA_ILi32EEEEEENS_12float_e4m3_tENS5_IJSB_llEEESI_SJ_NS4_8TiledMMAINS4_8MMA_AtomIJNS4_10MMA_TraitsINS4_19SM100_MMA_F8F6F4_SSEJSI_SI_fSE_SF_NS4_17integral_constantINS4_4UMMA5MajorELSQ_1EEESR_NSO_INSP_7ScaleInELSS_0EEEST_EEEEEENS4_6LayoutISC_NS5_IJNSA_ILi0EEESX_SX_EEEEENS5_IJNS4_10UnderscoreES10_S10_EEEEENS4_13SM90_TMA_LOADENS4_14ComposedLayoutINS4_7SwizzleILi3ELi4ELi3EEENS4_18smem_ptr_flag_bitsILi8EEENSW_INS5_IJSE_NSA_ILi8EEEEEENS5_IJSB_SE_EEEEEEEvNS4_8identityES13_NS14_INS15_ILi2ELi4ELi3EEES18_NSW_INS5_IJSF_S19_EEENS5_IJSB_SF_EEEEEEEvS1E_EENS_8epilogue10collective18CollectiveEpilogueINS1L_23Sm100TmaWarpSpecializedILi1ELi1ELi64ELb0ELb0EEEJSH_NS5_IJNSW_ISE_SB_EENSW_ISF_SB_EEEEESI_NS5_IJlSB_lEEESI_S1T_NS1L_6fusion15FusionCallbacksIS1P_NS1U_17LinearCombinationISI_fSI_fLNS_15FloatRoundStyleE2EEESH_S1S_JEEENS4_5SM1004TMEM4LOAD26SM100_TMEM_LOAD_32dp32b64xES13_NS14_IS1F_S18_NSW_INS5_IJS19_SF_EEENS5_IJSF_SB_EEEEEEENS4_39AutoVectorizingCopyWithAssumedAlignmentILi128EEENS4_14SM90_TMA_STOREES27_S29_S29_EEEvvEEEEvNT_6ParamsE) ;  /* 0xffffff6c02bc7950 */ /* 0x000fea0003c3ffff */
.L_x_218:
[----:B------:R-:W-:-:S00]  /*9110*/  BRA `(.L_x_218) ;  /* 0xfffffffc00fc7947 */ /* 0x000fc0000383ffff */
[----:B------:R-:W-:-:S00]  /*9120*/  NOP ;  /* 0x0000000000007918 */ /* 0x000fc00000000000 */
        /* <DEDUP_REMOVED lines=13> */
.L_x_219:


//--------------------- .nv.global.init           --------------------------
	.section	.nv.global.init,"aw",@progbits
.nv.global.init:
	.type		$str$27,@object
	.size		$str$27,($str$28 - $str$27)
$str$27:
        /*0000*/ 	.byte	0x28, 0x61, 0x64, 0x64, 0x72, 0x65, 0x73, 0x73, 0x20, 0x26, 0x20, 0x6d, 0x61, 0x73, 0x6b, 0x29
        /*0010*/ 	.byte	0x20, 0x3d, 0x3d, 0x20, 0x30, 0x00
	.type		$str$28,@object
	.size		$str$28,($str$26 - $str$28)
$str$28:
        /*0016*/ 	.byte	0x2f, 0x74, 0x6d, 0x70, 0x2f, 0x63, 0x75, 0x74, 0x6c, 0x61, 0x73, 0x73, 0x5f, 0x73, 0x77, 0x65
        /*0026*/ 	.byte	0x65, 0x70, 0x5f, 0x73, 0x72, 0x63, 0x2f, 0x69, 0x6e, 0x63, 0x6c, 0x75, 0x64, 0x65, 0x2f, 0x63
        /*0036*/ 	.byte	0x75, 0x74, 0x65, 0x2f, 0x70, 0x6f, 0x69, 0x6e, 0x74, 0x65, 0x72, 0x5f, 0x66, 0x6c, 0x61, 0x67
        /*0046*/ 	.byte	0x67, 0x65, 0x64, 0x2e, 0x68, 0x70, 0x70, 0x00
	.type		$str$26,@object
	.size		$str$26,($str$25 - $str$26)
$str$26:
        /*004e*/ 	.byte	0x2f, 0x74, 0x6d, 0x70, 0x2f, 0x63, 0x75, 0x74, 0x6c, 0x61, 0x73, 0x73, 0x5f, 0x73, 0x77, 0x65
        /*005e*/ 	.byte	0x65, 0x70, 0x5f, 0x73, 0x72, 0x63, 0x2f, 0x69, 0x6e, 0x63, 0x6c, 0x75, 0x64, 0x65, 0x2f, 0x63
        /*006e*/ 	.byte	0x75, 0x74, 0x65, 0x2f, 0x61, 0x74, 0x6f, 0x6d, 0x2f, 0x63, 0x6f, 0x70, 0x79, 0x5f, 0x74, 0x72
        /*007e*/ 	.byte	0x61, 0x69, 0x74, 0x73, 0x5f, 0x73, 0x6d, 0x31, 0x30, 0x30, 0x2e, 0x68, 0x70, 0x70, 0x00
	.type		$str$25,@object
	.size		$str$25,(__unnamed_1 - $str$25)
$str$25:
        /*008d*/ 	.byte	0x28, 0x28, 0x75, 0x69, 0x6e, 0x74, 0x33, 0x32, 0x5f, 0x74, 0x28, 0x74, 0x68, 0x72, 0x65, 0x61
        /*009d*/ 	.byte	0x64, 0x49, 0x64, 0x78, 0x2e, 0x78, 0x29, 0x20, 0x2f, 0x20, 0x33, 0x32, 0x29, 0x20, 0x25, 0x20
        /*00ad*/ 	.byte	0x34, 0x29, 0x20, 0x3d, 0x3d, 0x20, 0x28, 0x28, 0x28, 0x74, 0x6d, 0x65, 0x6d, 0x5f, 0x61, 0x64
        /*00bd*/ 	.byte	0x64, 0x72, 0x20, 0x3e, 0x3e, 0x20, 0x31, 0x36, 0x29, 0x20, 0x2f, 0x20, 0x33, 0x32, 0x29, 0x20
        /*00cd*/ 	.byte	0x25, 0x20, 0x34, 0x29, 0x00
	.type		__unnamed_1,@object
	.size		__unnamed_1,(__unnamed_2 - __unnamed_1)
__unnamed_1:
        /*00d2*/ 	.byte	0x61, 0x75, 0x74, 0x6f, 0x20, 0x63, 0x75, 0x74, 0x65, 0x3a, 0x3a, 0x61, 0x73, 0x5f, 0x70, 0x6f
        /* <DEDUP_REMOVED lines=24> */
        /*0262*/ 	.byte	0x43, 0x3c, 0x38, 0x31, 0x39, 0x32, 0x3e, 0x3e, 0x3e, 0x3e, 0x5d, 0x00
	.type		__unnamed_2,@object
	.size		__unnamed_2,(.L_2 - __unnamed_2)
__unnamed_2:
        /* <DEDUP_REMOVED lines=42> */
        /*050e*/ 	.byte	0x3e, 0x3e, 0x3e, 0x3e, 0x5d, 0x00
.L_2:


//--------------------- .nv.shared._ZN7cutlass13device_kernelINS_4gemm6kernel13GemmUniversalIN4cute5tupleIJiiiiEEENS1_10collective13CollectiveMmaINS1_35MainloopSm100TmaUmmaWarpSpecializedILi34ELi2ELi4ENS5_IJNS4_1CILi1EEESB_SB_EEEEENS5_IJNSA_ILi128EEENSA_ILi64EEENSA_ILi32EEEEEENS_12float_e4m3_tENS5_IJSB_llEEESI_SJ_NS4_8TiledMMAINS4_8MMA_AtomIJNS4_10MMA_TraitsINS4_19SM100_MMA_F8F6F4_SSEJSI_SI_fSE_SF_NS4_17integral_constantINS4_4UMMA5MajorELSQ_1EEESR_NSO_INSP_7ScaleInELSS_0EEEST_EEEEEENS4_6LayoutISC_NS5_IJNSA_ILi0EEESX_SX_EEEEENS5_IJNS4_10UnderscoreES10_S10_EEEEENS4_13SM90_TMA_LOADENS4_14ComposedLayoutINS4_7SwizzleILi3ELi4ELi3EEENS4_18smem_ptr_flag_bitsILi8EEENSW_INS5_IJSE_NSA_ILi8EEEEEENS5_IJSB_SE_EEEEEEEvNS4_8identityES13_NS14_INS15_ILi2ELi4ELi3EEES18_NSW_INS5_IJSF_S19_EEENS5_IJSB_SF_EEEEEEEvS1E_EENS_8epilogue10collective18CollectiveEpilogueINS1L_23Sm100TmaWarpSpecializedILi1ELi1ELi64ELb0ELb0EEEJSH_NS5_IJNSW_ISE_SB_EENSW_ISF_SB_EEEEESI_NS5_IJlSB_lEEESI_S1T_NS1L_6fusion15FusionCallbacksIS1P_NS1U_17LinearCombinationISI_fSI_fLNS_15FloatRoundStyleE2EEESH_S1S_JEEENS4_5SM1004TMEM4LOAD26SM100_TMEM_LOAD_32dp32b64xES13_NS14_IS1F_S18_NSW_INS5_IJS19_SF_EEENS5_IJSF_SB_EEEEEEENS4_39AutoVectorizingCopyWithAssumedAlignmentILi128EEENS4_14SM90_TMA_STOREES27_S29_S29_EEEvvEEEEvNT_6ParamsE --------------------------
	.section	.nv.shared._ZN7cutlass13device_kernelINS_4gemm6kernel13GemmUniversalIN4cute5tupleIJiiiiEEENS1_10collective13CollectiveMmaINS1_35MainloopSm100TmaUmmaWarpSpecializedILi34ELi2ELi4ENS5_IJNS4_1CILi1EEESB_SB_EEEEENS5_IJNSA_ILi128EEENSA_ILi64EEENSA_ILi32EEEEEENS_12float_e4m3_tENS5_IJSB_llEEESI_SJ_NS4_8TiledMMAINS4_8MMA_AtomIJNS4_10MMA_TraitsINS4_19SM100_MMA_F8F6F4_SSEJSI_SI_fSE_SF_NS4_17integral_constantINS4_4UMMA5MajorELSQ_1EEESR_NSO_INSP_7ScaleInELSS_0EEEST_EEEEEENS4_6LayoutISC_NS5_IJNSA_ILi0EEESX_SX_EEEEENS5_IJNS4_10UnderscoreES10_S10_EEEEENS4_13SM90_TMA_LOADENS4_14ComposedLayoutINS4_7SwizzleILi3ELi4ELi3EEENS4_18smem_ptr_flag_bitsILi8EEENSW_INS5_IJSE_NSA_ILi8EEEEEENS5_IJSB_SE_EEEEEEEvNS4_8identityES13_NS14_INS15_ILi2ELi4ELi3EEES18_NSW_INS5_IJSF_S19_EEENS5_IJSB_SF_EEEEEEEvS1E_EENS_8epilogue10collective18CollectiveEpilogueINS1L_23Sm100TmaWarpSpecializedILi1ELi1ELi64ELb0ELb0EEEJSH_NS5_IJNSW_ISE_SB_EENSW_ISF_SB_EEEEESI_NS5_IJlSB_lEEESI_S1T_NS1L_6fusion15FusionCallbacksIS1P_NS1U_17LinearCombinationISI_fSI_fLNS_15FloatRoundStyleE2EEESH_S1S_JEEENS4_5SM1004TMEM4LOAD26SM100_TMEM_LOAD_32dp32b64xES13_NS14_IS1F_S18_NSW_INS5_IJS19_SF_EEENS5_IJSF_SB_EEEEEEENS4_39AutoVectorizingCopyWithAssumedAlignmentILi128EEENS4_14SM90_TMA_STOREES27_S29_S29_EEEvvEEEEvNT_6ParamsE,"aw",@nobits
	.sectionflags	@""
	.align	16
	.zero		1024


//--------------------- .nv.shared.reserved.0     --------------------------
	.section	.nv.shared.reserved.0,"aw",@nobits
	.weak		__nv_reservedSMEM_offset_0_alias
	.size		__nv_reservedSMEM_offset_0_alias, 0, 64
	.other		__nv_reservedSMEM_offset_0_alias,@"STO_CUDA_RESERVED_SHARED STV_DEFAULT"
__nv_reservedSMEM_offset_0_alias:
	.zero		0
.nv.shared.reserved.0:
	.zero		64
	.weak		__nv_reservedSMEM_tcgen05_partition
	.type		__nv_reservedSMEM_tcgen05_partition,@object
	.size		__nv_reservedSMEM_tcgen05_partition,(.L_0 - __nv_reservedSMEM_tcgen05_partition)
__nv_reservedSMEM_tcgen05_partition:
	.zero		32
.L_0:


//--------------------- .nv.global                --------------------------
	.section	.nv.global,"aw",@nobits
.nv.global:
	.type		_ZN40_INTERNAL_db2cf2e9_4_k_cu_27a29427_335964cute1_E,@object
	.size		_ZN40_INTERNAL_db2cf2e9_4_k_cu_27a29427_335964cute1_E,(_ZN40_INTERNAL_db2cf2e9_4_k_cu_27a29427_335964cuda3std3__45__cpo6cbeginE - _ZN40_INTERNAL_db2cf2e9_4_k_cu_27a29427_335964cute1_E)
_ZN40_INTERNAL_db2cf2e9_4_k_cu_27a29427_335964cute1_E:
	.zero		1
	.type		_ZN40_INTERNAL_db2cf2e9_4_k_cu_27a29427_335964cuda3std3__45__cpo6cbeginE,@object
	.size		_ZN40_INTERNAL_db2cf2e9_4_k_cu_27a29427_335964cuda3std3__45__cpo6cbeginE,(_ZN40_INTERNAL_db2cf2e9_4_k_cu_27a29427_335964cuda3std3__48in_placeE - _ZN40_INTERNAL_db2cf2e9_4_k_cu_27a29427_335964cuda3std3__45__cpo6cbeginE)
_ZN40_INTERNAL_db2cf2e9_4_k_cu_27a29427_335964cuda3std3__45__cpo6cbeginE:
	.zero		1
	.type		_ZN40_INTERNAL_db2cf2e9_4_k_cu_27a29427_335964cuda3std3__48in_placeE,@object
	.size		_ZN40_INTERNAL_db2cf2e9_4_k_cu_27a29427_335964cuda3std3__48in_placeE,(_ZN40_INTERNAL_db2cf2e9_4_k_cu_27a29427_335964cuda3std6ranges3__45__cpo9iter_moveE - _ZN40_INTERNAL_db2cf2e9_4_k_cu_27a29427_335964cuda3std3__48in_placeE)
_ZN40_INTERNAL_db2cf2e9_4_k_cu_27a29427_335964cuda3std3__48in_placeE:
	.zero		1
	.type		_ZN40_INTERNAL_db2cf2e9_4_k_cu_27a29427_335964cuda3std6ranges3__45__cpo9iter_moveE,@object
	.size		_ZN40_INTERNAL_db2cf2e9_4_k_cu_27a29427_335964cuda3std6ranges3__45__cpo9iter_moveE,(_ZN40_INTERNAL_db2cf2e9_4_k_cu_27a29427_335964cuda3std3__45__cpo5beginE - _ZN40_INTERNAL_db2cf2e9_4_k_cu_27a29427_335964cuda3std6ranges3__45__cpo9iter_moveE)
_ZN40_INTERNAL_db2cf2e9_4_k_cu_27a29427_335964cuda3std6ranges3__45__cpo9iter_moveE:
	.zero		1
	.type		_ZN40_INTERNAL_db2cf2e9_4_k_cu_27a29427_335964cuda3std3__45__cpo5beginE,@object
	.size		_ZN40_INTERNAL_db2cf2e9_4_k_cu_27a29427_335964cuda3std3__45__cpo5beginE,(_ZN40_INTERNAL_db2cf2e9_4_k_cu_27a29427_335964cuda3std3__442_GLOBAL__N__db2cf2e9_4_k_cu_27a29427_335966ignoreE - _ZN40_INTERNAL_db2cf2e9_4_k_cu_27a29427_335964cuda3std3__45__cpo5beginE)
_ZN40_INTERNAL_db2cf2e9_4_k_cu_27a29427_335964cuda3std3__45__cpo5beginE:
	.zero		1
	.type		_ZN40_INTERNAL_db2cf2e9_4_k_cu_27a29427_335964cuda3std3__442_GLOBAL__N__db2cf2e9_4_k_cu_27a29427_335966ignoreE,@object
	.size		_ZN40_INTERNAL_db2cf2e9_4_k_cu_27a29427_335964cuda3std3__442_GLOBAL__N__db2cf2e9_4_k_cu_27a29427_335966ignoreE,(_ZN40_INTERNAL_db2cf2e9_4_k_cu_27a29427_335964cute7productE - _ZN40_INTERNAL_db2cf2e9_4_k_cu_27a29427_335964cuda3std3__442_GLOBAL__N__db2cf2e9_4_k_cu_27a29427_335966ignoreE)
_ZN40_INTERNAL_db2cf2e9_4_k_cu_27a29427_335964cuda3std3__442_GLOBAL__N__db2cf2e9_4_k_cu_27a29427_335966ignoreE:
	.zero		1
	.type		_ZN40_INTERNAL_db2cf2e9_4_k_cu_27a29427_335964cute7productE,@object
	.size		_ZN40_INTERNAL_db2cf2e9_4_k_cu_27a29427_335964cute7productE,(_ZN40_INTERNAL_db2cf2e9_4_k_cu_27a29427_335964cuda3std3__45__cpo3endE - _ZN40_INTERNAL_db2cf2e9_4_k_cu_27a29427_335964cute7productE)
_ZN40_INTERNAL_db2cf2e9_4_k_cu_27a29427_335964cute7productE:
	.zero		1
	.type		_ZN40_INTERNAL_db2cf2e9_4_k_cu_27a29427_335964cuda3std3__45__cpo3endE,@object
	.size		_ZN40_INTERNAL_db2cf2e9_4_k_cu_27a29427_335964cuda3std3__45__cpo3endE,(_ZN40_INTERNAL_db2cf2e9_4_k_cu_27a29427_335964cuda3std3__419piecewise_constructE - _ZN40_INTERNAL_db2cf2e9_4_k_cu_27a29427_335964cuda3std3__45__cpo3endE)
_ZN40_INTERNAL_db2cf2e9_4_k_cu_27a29427_335964cuda3std3__45__cpo3endE:
	.zero		1
	.type		_ZN40_INTERNAL_db2cf2e9_4_k_cu_27a29427_335964cuda3std3__419piecewise_constructE,@object
	.size		_ZN40_INTERNAL_db2cf2e9_4_k_cu_27a29427_335964cuda3std3__419piecewise_constructE,(_ZN40_INTERNAL_db2cf2e9_4_k_cu_27a29427_335964cuda3std3__45__cpo4cendE - _ZN40_INTERNAL_db2cf2e9_4_k_cu_27a29427_335964cuda3std3__419piecewise_constructE)
_ZN40_INTERNAL_db2cf2e9_4_k_cu_27a29427_335964cuda3std3__419piecewise_constructE:
	.zero		1
	.type		_ZN40_INTERNAL_db2cf2e9_4_k_cu_27a29427_335964cuda3std3__45__cpo4cendE,@object
	.size		_ZN40_INTERNAL_db2cf2e9_4_k_cu_27a29427_335964cuda3std3__45__cpo4cendE,(_ZN40_INTERNAL_db2cf2e9_4_k_cu_27a29427_335964cuda3std6ranges3__45__cpo4swapE - _ZN40_INTERNAL_db2cf2e9_4_k_cu_27a29427_335964cuda3std3__45__cpo4cendE)
_ZN40_INTERNAL_db2cf2e9_4_k_cu_27a29427_335964cuda3std3__45__cpo4cendE:
	.zero		1
	.type		_ZN40_INTERNAL_db2cf2e9_4_k_cu_27a29427_335964cuda3std6ranges3__45__cpo4swapE,@object
	.size		_ZN40_INTERNAL_db2cf2e9_4_k_cu_27a29427_335964cuda3std6ranges3__45__cpo4swapE,(.L_10 - _ZN40_INTERNAL_db2cf2e9_4_k_cu_27a29427_335964cuda3std6ranges3__45__cpo4swapE)
_ZN40_INTERNAL_db2cf2e9_4_k_cu_27a29427_335964cuda3std6ranges3__45__cpo4swapE:
	.zero		1
.L_10:


//--------------------- .nv.constant0._ZN7cutlass13device_kernelINS_4gemm6kernel13GemmUniversalIN4cute5tupleIJiiiiEEENS1_10collective13CollectiveMmaINS1_35MainloopSm100TmaUmmaWarpSpecializedILi34ELi2ELi4ENS5_IJNS4_1CILi1EEESB_SB_EEEEENS5_IJNSA_ILi128EEENSA_ILi64EEENSA_ILi32EEEEEENS_12float_e4m3_tENS5_IJSB_llEEESI_SJ_NS4_8TiledMMAINS4_8MMA_AtomIJNS4_10MMA_TraitsINS4_19SM100_MMA_F8F6F4_SSEJSI_SI_fSE_SF_NS4_17integral_constantINS4_4UMMA5MajorELSQ_1EEESR_NSO_INSP_7ScaleInELSS_0EEEST_EEEEEENS4_6LayoutISC_NS5_IJNSA_ILi0EEESX_SX_EEEEENS5_IJNS4_10UnderscoreES10_S10_EEEEENS4_13SM90_TMA_LOADENS4_14ComposedLayoutINS4_7SwizzleILi3ELi4ELi3EEENS4_18smem_ptr_flag_bitsILi8EEENSW_INS5_IJSE_NSA_ILi8EEEEEENS5_IJSB_SE_EEEEEEEvNS4_8identityES13_NS14_INS15_ILi2ELi4ELi3EEES18_NSW_INS5_IJSF_S19_EEENS5_IJSB_SF_EEEEEEEvS1E_EENS_8epilogue10collective18CollectiveEpilogueINS1L_23Sm100TmaWarpSpecializedILi1ELi1ELi64ELb0ELb0EEEJSH_NS5_IJNSW_ISE_SB_EENSW_ISF_SB_EEEEESI_NS5_IJlSB_lEEESI_S1T_NS1L_6fusion15FusionCallbacksIS1P_NS1U_17LinearCombinationISI_fSI_fLNS_15FloatRoundStyleE2EEESH_S1S_JEEENS4_5SM1004TMEM4LOAD26SM100_TMEM_LOAD_32dp32b64xES13_NS14_IS1F_S18_NSW_INS5_IJS19_SF_EEENS5_IJSF_SB_EEEEEEENS4_39AutoVectorizingCopyWithAssumedAlignmentILi128EEENS4_14SM90_TMA_STOREES27_S29_S29_EEEvvEEEEvNT_6ParamsE --------------------------
	.section	.nv.constant0._ZN7cutlass13device_kernelINS_4gemm6kernel13GemmUniversalIN4cute5tupleIJiiiiEEENS1_10collective13CollectiveMmaINS1_35MainloopSm100TmaUmmaWarpSpecializedILi34ELi2ELi4ENS5_IJNS4_1CILi1EEESB_SB_EEEEENS5_IJNSA_ILi128EEENSA_ILi64EEENSA_ILi32EEEEEENS_12float_e4m3_tENS5_IJSB_llEEESI_SJ_NS4_8TiledMMAINS4_8MMA_AtomIJNS4_10MMA_TraitsINS4_19SM100_MMA_F8F6F4_SSEJSI_SI_fSE_SF_NS4_17integral_constantINS4_4UMMA5MajorELSQ_1EEESR_NSO_INSP_7ScaleInELSS_0EEEST_EEEEEENS4_6LayoutISC_NS5_IJNSA_ILi0EEESX_SX_EEEEENS5_IJNS4_10UnderscoreES10_S10_EEEEENS4_13SM90_TMA_LOADENS4_14ComposedLayoutINS4_7SwizzleILi3ELi4ELi3EEENS4_18smem_ptr_flag_bitsILi8EEENSW_INS5_IJSE_NSA_ILi8EEEEEENS5_IJSB_SE_EEEEEEEvNS4_8identityES13_NS14_INS15_ILi2ELi4ELi3EEES18_NSW_INS5_IJSF_S19_EEENS5_IJSB_SF_EEEEEEEvS1E_EENS_8epilogue10collective18CollectiveEpilogueINS1L_23Sm100TmaWarpSpecializedILi1ELi1ELi64ELb0ELb0EEEJSH_NS5_IJNSW_ISE_SB_EENSW_ISF_SB_EEEEESI_NS5_IJlSB_lEEESI_S1T_NS1L_6fusion15FusionCallbacksIS1P_NS1U_17LinearCombinationISI_fSI_fLNS_15FloatRoundStyleE2EEESH_S1S_JEEENS4_5SM1004TMEM4LOAD26SM100_TMEM_LOAD_32dp32b64xES13_NS14_IS1F_S18_NSW_INS5_IJS19_SF_EEENS5_IJSF_SB_EEEEEEENS4_39AutoVectorizingCopyWithAssumedAlignmentILi128EEENS4_14SM90_TMA_STOREES27_S29_S29_EEEvvEEEEvNT_6ParamsE,"a",@progbits
	.sectionflags	@""
	.align	4
.nv.constant0._ZN7cutlass13device_kernelINS_4gemm6kernel13GemmUniversalIN4cute5tupleIJiiiiEEENS1_10collective13CollectiveMmaINS1_35MainloopSm100TmaUmmaWarpSpecializedILi34ELi2ELi4ENS5_IJNS4_1CILi1EEESB_SB_EEEEENS5_IJNSA_ILi128EEENSA_ILi64EEENSA_ILi32EEEEEENS_12float_e4m3_tENS5_IJSB_llEEESI_SJ_NS4_8TiledMMAINS4_8MMA_AtomIJNS4_10MMA_TraitsINS4_19SM100_MMA_F8F6F4_SSEJSI_SI_fSE_SF_NS4_17integral_constantINS4_4UMMA5MajorELSQ_1EEESR_NSO_INSP_7ScaleInELSS_0EEEST_EEEEEENS4_6LayoutISC_NS5_IJNSA_ILi0EEESX_SX_EEEEENS5_IJNS4_10UnderscoreES10_S10_EEEEENS4_13SM90_TMA_LOADENS4_14ComposedLayoutINS4_7SwizzleILi3ELi4ELi3EEENS4_18smem_ptr_flag_bitsILi8EEENSW_INS5_IJSE_NSA_ILi8EEEEEENS5_IJSB_SE_EEEEEEEvNS4_8identityES13_NS14_INS15_ILi2ELi4ELi3EEES18_NSW_INS5_IJSF_S19_EEENS5_IJSB_SF_EEEEEEEvS1E_EENS_8epilogue10collective18CollectiveEpilogueINS1L_23Sm100TmaWarpSpecializedILi1ELi1ELi64ELb0ELb0EEEJSH_NS5_IJNSW_ISE_SB_EENSW_ISF_SB_EEEEESI_NS5_IJlSB_lEEESI_S1T_NS1L_6fusion15FusionCallbacksIS1P_NS1U_17LinearCombinationISI_fSI_fLNS_15FloatRoundStyleE2EEESH_S1S_JEEENS4_5SM1004TMEM4LOAD26SM100_TMEM_LOAD_32dp32b64xES13_NS14_IS1F_S18_NSW_INS5_IJS19_SF_EEENS5_IJSF_SB_EEEEEEENS4_39AutoVectorizingCopyWithAssumedAlignmentILi128EEENS4_14SM90_TMA_STOREES27_S29_S29_EEEvvEEEEvNT_6ParamsE:
	.zero		2944


//--------------------- SYMBOLS --------------------------

	.type		.nv.reservedSmem.offset0,@object
	.size		.nv.reservedSmem.offset0,0x4
	.type		.nv.reservedSmem.cap,@object
	.size		.nv.reservedSmem.cap,0x4
	.type		__assertfail,@function
